// auto-generated by cutlass_sweep.gemm — config: {"arch": "sm_100", "cluster_m": 4, "cluster_n": 1, "dtype": "fp16", "dtype_b": "fp16", "layout": "nt", "stages": 0, "tile_k": 128, "tile_m": 128, "tile_n": 128}
#include "cutlass/cutlass.h"
#include "cutlass/gemm/collective/collective_builder.hpp"
#include "cutlass/gemm/device/gemm_universal_adapter.h"
#include "cutlass/gemm/kernel/gemm_universal.hpp"
#include "cutlass/epilogue/collective/collective_builder.hpp"

using ElemA = cutlass::half_t;
using ElemB = cutlass::half_t;
using ElemCD = cutlass::half_t;
using Acc  = float;
using TileShape    = cute::Shape<cute::_128, cute::_128, cute::_128>;
using ClusterShape = cute::Shape<cute::_4, cute::_1, cute::_1>;

using CollectiveEpilogue = typename cutlass::epilogue::collective::CollectiveBuilder<
    cutlass::arch::Sm100, cutlass::arch::OpClassTensorOp,
    TileShape, ClusterShape,
    cutlass::epilogue::collective::EpilogueTileAuto,
    Acc, Acc,
    ElemCD, cutlass::layout::RowMajor, 128 / cutlass::sizeof_bits<ElemCD>::value,
    ElemCD, cutlass::layout::RowMajor, 128 / cutlass::sizeof_bits<ElemCD>::value,
    cutlass::epilogue::collective::EpilogueScheduleAuto
  >::CollectiveOp;

using CollectiveMainloop = typename cutlass::gemm::collective::CollectiveBuilder<
    cutlass::arch::Sm100, cutlass::arch::OpClassTensorOp,
    ElemA, cutlass::layout::RowMajor, 128 / cutlass::sizeof_bits<ElemA>::value,
    ElemB, cutlass::layout::ColumnMajor, 128 / cutlass::sizeof_bits<ElemB>::value,
    Acc,
    TileShape, ClusterShape,
    cutlass::gemm::collective::StageCountAutoCarveout<static_cast<int>(sizeof(typename CollectiveEpilogue::SharedStorage))>,
    cutlass::gemm::collective::KernelScheduleAuto
  >::CollectiveOp;

using GemmKernel = cutlass::gemm::kernel::GemmUniversal<
    cute::Shape<int,int,int,int>,
    CollectiveMainloop,
    CollectiveEpilogue
>;
using Gemm = cutlass::gemm::device::GemmUniversalAdapter<GemmKernel>;

// Force the device kernel symbol into the cubin without needing a host main.
auto* _anchor = &cutlass::device_kernel<GemmKernel>;


// ===== COMPILED SASS (sm_100a) =====

	.target	sm_100a

	.elftype	@"ET_EXEC"


//--------------------- .note.nv.tkinfo           --------------------------
	.section	.note.nv.tkinfo,"",@"SHT_NOTE"
	.sectionflags	@"SHF_NOTE_NV_TKINFO"
	.tkinfo
        /*0018*/ 	.word	0x00000002
        /*0030*/ 	.string	""
        /*0030*/ 	.string	"ptxas"
        /*0030*/ 	.string	"Cuda compilation tools, release 13.0, V13.0.88"
        /*0030*/ 	.string	"Build cuda_13.0.r13.0/compiler.36424714_0"
        /*0030*/ 	.string	"-arch sm_100a -m 64 "



//--------------------- .note.nv.cuinfo           --------------------------
	.section	.note.nv.cuinfo,"",@"SHT_NOTE"
	.sectionflags	@"SHF_NOTE_NV_CUINFO"
        /*0018*/ 	.short	0x0002
        /*001a*/ 	.short	0x0064
        /*001c*/ 	.short	0x0082
	.zero		2


//--------------------- .nv.info                  --------------------------
	.section	.nv.info,"",@"SHT_CUDA_INFO"
	.align	4


	//----- nvinfo : EIATTR_REGCOUNT
	.align		4
        /*0000*/ 	.byte	0x04, 0x2f
        /*0002*/ 	.short	(.L_19 - .L_18)
	.align		4
.L_18:
        /*0004*/ 	.word	index@(_ZN7cutlass13device_kernelINS_4gemm6kernel13GemmUniversalIN4cute5tupleIJiiiiEEENS1_10collective13CollectiveMmaINS1_35MainloopSm100TmaUmmaWarpSpecializedILi6ELi2ELi4ENS5_IJNS4_1CILi4EEENSA_ILi1EEESC_EEEEENS5_IJNSA_ILi128EEESF_SF_EEENS_6half_tENS5_IJlSC_lEEESH_SI_NS4_8TiledMMAINS4_8MMA_AtomIJNS4_26SM100_MMA_F16BF16_2x1SM_SSISH_SH_fLi128ELi128ELNS4_4UMMA5MajorE0ELSN_0ELNSM_7ScaleInE0ELSO_0EEEEEENS4_6LayoutINS5_IJSC_SC_SC_EEENS5_IJNSA_ILi0EEEST_ST_EEEEENS5_IJNS4_10UnderscoreESW_SW_EEEEENS4_18SM100_TMA_2SM_LOADENS4_14ComposedLayoutINS4_7SwizzleILi3ELi4ELi3EEENS4_18smem_ptr_flag_bitsILi16EEENSR_INS5_IJNSA_ILi8EEENSA_ILi64EEEEEENS5_IJS16_SC_EEEEEEEvNS4_8identityENS4_28SM100_TMA_2SM_LOAD_MULTICASTES1A_vS1B_EENS_8epilogue10collective18CollectiveEpilogueINS1E_23Sm100TmaWarpSpecializedILi4ELi2ELi16ELb1ELb0EEEJNS5_IJS16_SF_SF_EEENS5_IJNSR_IS16_SC_EENSR_INS5_IJNSA_ILi16EEENSA_ILi2EEEEEENS5_IJSC_S16_EEEEEEEESH_SI_SH_SI_NS1E_6fusion15FusionCallbacksIS1I_NS1R_17LinearCombinationISH_fSH_fLNS_15FloatRoundStyleE2EEES1J_S1Q_JEEENS4_5SM1004TMEM4LOAD26SM100_TMEM_LOAD_32dp32b16xENS4_13SM90_TMA_LOADENS10_INS11_ILi1ELi4ELi3EEES14_NSR_INS5_IJS15_S1L_EEENS5_IJS1L_SC_EEEEEEENS4_39AutoVectorizingCopyWithAssumedAlignmentILi128EEENS4_14SM90_TMA_STOREES26_S28_S28_EEEvvEEEEvNT_6ParamsE)
        /*0008*/ 	.word	0x00000044


	//----- nvinfo : EIATTR_FRAME_SIZE
	.align		4
.L_19:
        /*000c*/ 	.byte	0x04, 0x11
        /*000e*/ 	.short	(.L_21 - .L_20)
	.align		4
.L_20:
        /*0010*/ 	.word	index@($__internal_2_$__cuda_sm10x_tcgen05_guardrail_trap_unallocated_columns_being_dealloced)
        /*0014*/ 	.word	0x00000000


	//----- nvinfo : EIATTR_FRAME_SIZE
	.align		4
.L_21:
        /*0018*/ 	.byte	0x04, 0x11
        /*001a*/ 	.short	(.L_23 - .L_22)
	.align		4
.L_22:
        /*001c*/ 	.word	index@($__internal_1_$__cuda_sm10x_tcgen05_guardrail_trap_phase_invalid_during_alloc)
        /*0020*/ 	.word	0x00000000


	//----- nvinfo : EIATTR_FRAME_SIZE
	.align		4
.L_23:
        /*0024*/ 	.byte	0x04, 0x11
        /*0026*/ 	.short	(.L_25 - .L_24)
	.align		4
.L_24:
        /*0028*/ 	.word	index@($__internal_0_$__cuda_sm10x_tcgen05_guardrail_trap_col_being_dealloced_not_returned_by_alloc)
        /*002c*/ 	.word	0x00000000


	//----- nvinfo : EIATTR_FRAME_SIZE
	.align		4
.L_25:
        /*0030*/ 	.byte	0x04, 0x11
        /*0032*/ 	.short	(.L_27 - .L_26)
	.align		4
.L_26:
        /*0034*/ 	.word	index@(_ZN7cutlass13device_kernelINS_4gemm6kernel13GemmUniversalIN4cute5tupleIJiiiiEEENS1_10collective13CollectiveMmaINS1_35MainloopSm100TmaUmmaWarpSpecializedILi6ELi2ELi4ENS5_IJNS4_1CILi4EEENSA_ILi1EEESC_EEEEENS5_IJNSA_ILi128EEESF_SF_EEENS_6half_tENS5_IJlSC_lEEESH_SI_NS4_8TiledMMAINS4_8MMA_AtomIJNS4_26SM100_MMA_F16BF16_2x1SM_SSISH_SH_fLi128ELi128ELNS4_4UMMA5MajorE0ELSN_0ELNSM_7ScaleInE0ELSO_0EEEEEENS4_6LayoutINS5_IJSC_SC_SC_EEENS5_IJNSA_ILi0EEEST_ST_EEEEENS5_IJNS4_10UnderscoreESW_SW_EEEEENS4_18SM100_TMA_2SM_LOADENS4_14ComposedLayoutINS4_7SwizzleILi3ELi4ELi3EEENS4_18smem_ptr_flag_bitsILi16EEENSR_INS5_IJNSA_ILi8EEENSA_ILi64EEEEEENS5_IJS16_SC_EEEEEEEvNS4_8identityENS4_28SM100_TMA_2SM_LOAD_MULTICASTES1A_vS1B_EENS_8epilogue10collective18CollectiveEpilogueINS1E_23Sm100TmaWarpSpecializedILi4ELi2ELi16ELb1ELb0EEEJNS5_IJS16_SF_SF_EEENS5_IJNSR_IS16_SC_EENSR_INS5_IJNSA_ILi16EEENSA_ILi2EEEEEENS5_IJSC_S16_EEEEEEEESH_SI_SH_SI_NS1E_6fusion15FusionCallbacksIS1I_NS1R_17LinearCombinationISH_fSH_fLNS_15FloatRoundStyleE2EEES1J_S1Q_JEEENS4_5SM1004TMEM4LOAD26SM100_TMEM_LOAD_32dp32b16xENS4_13SM90_TMA_LOADENS10_INS11_ILi1ELi4ELi3EEES14_NSR_INS5_IJS15_S1L_EEENS5_IJS1L_SC_EEEEEEENS4_39AutoVectorizingCopyWithAssumedAlignmentILi128EEENS4_14SM90_TMA_STOREES26_S28_S28_EEEvvEEEEvNT_6ParamsE)
        /*0038*/ 	.word	0x00000000


	//----- nvinfo : EIATTR_MIN_STACK_SIZE
	.align		4
.L_27:
        /*003c*/ 	.byte	0x04, 0x12
        /*003e*/ 	.short	(.L_29 - .L_28)
	.align		4
.L_28:
        /*0040*/ 	.word	index@(_ZN7cutlass13device_kernelINS_4gemm6kernel13GemmUniversalIN4cute5tupleIJiiiiEEENS1_10collective13CollectiveMmaINS1_35MainloopSm100TmaUmmaWarpSpecializedILi6ELi2ELi4ENS5_IJNS4_1CILi4EEENSA_ILi1EEESC_EEEEENS5_IJNSA_ILi128EEESF_SF_EEENS_6half_tENS5_IJlSC_lEEESH_SI_NS4_8TiledMMAINS4_8MMA_AtomIJNS4_26SM100_MMA_F16BF16_2x1SM_SSISH_SH_fLi128ELi128ELNS4_4UMMA5MajorE0ELSN_0ELNSM_7ScaleInE0ELSO_0EEEEEENS4_6LayoutINS5_IJSC_SC_SC_EEENS5_IJNSA_ILi0EEEST_ST_EEEEENS5_IJNS4_10UnderscoreESW_SW_EEEEENS4_18SM100_TMA_2SM_LOADENS4_14ComposedLayoutINS4_7SwizzleILi3ELi4ELi3EEENS4_18smem_ptr_flag_bitsILi16EEENSR_INS5_IJNSA_ILi8EEENSA_ILi64EEEEEENS5_IJS16_SC_EEEEEEEvNS4_8identityENS4_28SM100_TMA_2SM_LOAD_MULTICASTES1A_vS1B_EENS_8epilogue10collective18CollectiveEpilogueINS1E_23Sm100TmaWarpSpecializedILi4ELi2ELi16ELb1ELb0EEEJNS5_IJS16_SF_SF_EEENS5_IJNSR_IS16_SC_EENSR_INS5_IJNSA_ILi16EEENSA_ILi2EEEEEENS5_IJSC_S16_EEEEEEEESH_SI_SH_SI_NS1E_6fusion15FusionCallbacksIS1I_NS1R_17LinearCombinationISH_fSH_fLNS_15FloatRoundStyleE2EEES1J_S1Q_JEEENS4_5SM1004TMEM4LOAD26SM100_TMEM_LOAD_32dp32b16xENS4_13SM90_TMA_LOADENS10_INS11_ILi1ELi4ELi3EEES14_NSR_INS5_IJS15_S1L_EEENS5_IJS1L_SC_EEEEEEENS4_39AutoVectorizingCopyWithAssumedAlignmentILi128EEENS4_14SM90_TMA_STOREES26_S28_S28_EEEvvEEEEvNT_6ParamsE)
        /*0044*/ 	.word	0x00000000
.L_29:


//--------------------- .nv.compat                --------------------------
	.section	.nv.compat,"",@"SHT_CUDA_COMPAT_INFO"
	.align	4
        /*0000*/ 	.byte	0x02, 0x09, 0x01, 0x00, 0x02, 0x02, 0x02, 0x00, 0x02, 0x05, 0x05, 0x00, 0x03, 0x07, 0x01, 0x01
        /*0010*/ 	.byte	0x02, 0x03, 0x01, 0x00, 0x02, 0x06, 0x01, 0x00, 0x04, 0x0b, 0x08, 0x00, 0x09, 0x00, 0x00, 0x00
        /*0020*/ 	.byte	0x00, 0x00, 0x00, 0x00


//--------------------- .nv.info._ZN7cutlass13device_kernelINS_4gemm6kernel13GemmUniversalIN4cute5tupleIJiiiiEEENS1_10collective13CollectiveMmaINS1_35MainloopSm100TmaUmmaWarpSpecializedILi6ELi2ELi4ENS5_IJNS4_1CILi4EEENSA_ILi1EEESC_EEEEENS5_IJNSA_ILi128EEESF_SF_EEENS_6half_tENS5_IJlSC_lEEESH_SI_NS4_8TiledMMAINS4_8MMA_AtomIJNS4_26SM100_MMA_F16BF16_2x1SM_SSISH_SH_fLi128ELi128ELNS4_4UMMA5MajorE0ELSN_0ELNSM_7ScaleInE0ELSO_0EEEEEENS4_6LayoutINS5_IJSC_SC_SC_EEENS5_IJNSA_ILi0EEEST_ST_EEEEENS5_IJNS4_10UnderscoreESW_SW_EEEEENS4_18SM100_TMA_2SM_LOADENS4_14ComposedLayoutINS4_7SwizzleILi3ELi4ELi3EEENS4_18smem_ptr_flag_bitsILi16EEENSR_INS5_IJNSA_ILi8EEENSA_ILi64EEEEEENS5_IJS16_SC_EEEEEEEvNS4_8identityENS4_28SM100_TMA_2SM_LOAD_MULTICASTES1A_vS1B_EENS_8epilogue10collective18CollectiveEpilogueINS1E_23Sm100TmaWarpSpecializedILi4ELi2ELi16ELb1ELb0EEEJNS5_IJS16_SF_SF_EEENS5_IJNSR_IS16_SC_EENSR_INS5_IJNSA_ILi16EEENSA_ILi2EEEEEENS5_IJSC_S16_EEEEEEEESH_SI_SH_SI_NS1E_6fusion15FusionCallbacksIS1I_NS1R_17LinearCombinationISH_fSH_fLNS_15FloatRoundStyleE2EEES1J_S1Q_JEEENS4_5SM1004TMEM4LOAD26SM100_TMEM_LOAD_32dp32b16xENS4_13SM90_TMA_LOADENS10_INS11_ILi1ELi4ELi3EEES14_NSR_INS5_IJS15_S1L_EEENS5_IJS1L_SC_EEEEEEENS4_39AutoVectorizingCopyWithAssumedAlignmentILi128EEENS4_14SM90_TMA_STOREES26_S28_S28_EEEvvEEEEvNT_6ParamsE --------------------------
	.section	.nv.info._ZN7cutlass13device_kernelINS_4gemm6kernel13GemmUniversalIN4cute5tupleIJiiiiEEENS1_10collective13CollectiveMmaINS1_35MainloopSm100TmaUmmaWarpSpecializedILi6ELi2ELi4ENS5_IJNS4_1CILi4EEENSA_ILi1EEESC_EEEEENS5_IJNSA_ILi128EEESF_SF_EEENS_6half_tENS5_IJlSC_lEEESH_SI_NS4_8TiledMMAINS4_8MMA_AtomIJNS4_26SM100_MMA_F16BF16_2x1SM_SSISH_SH_fLi128ELi128ELNS4_4UMMA5MajorE0ELSN_0ELNSM_7ScaleInE0ELSO_0EEEEEENS4_6LayoutINS5_IJSC_SC_SC_EEENS5_IJNSA_ILi0EEEST_ST_EEEEENS5_IJNS4_10UnderscoreESW_SW_EEEEENS4_18SM100_TMA_2SM_LOADENS4_14ComposedLayoutINS4_7SwizzleILi3ELi4ELi3EEENS4_18smem_ptr_flag_bitsILi16EEENSR_INS5_IJNSA_ILi8EEENSA_ILi64EEEEEENS5_IJS16_SC_EEEEEEEvNS4_8identityENS4_28SM100_TMA_2SM_LOAD_MULTICASTES1A_vS1B_EENS_8epilogue10collective18CollectiveEpilogueINS1E_23Sm100TmaWarpSpecializedILi4ELi2ELi16ELb1ELb0EEEJNS5_IJS16_SF_SF_EEENS5_IJNSR_IS16_SC_EENSR_INS5_IJNSA_ILi16EEENSA_ILi2EEEEEENS5_IJSC_S16_EEEEEEEESH_SI_SH_SI_NS1E_6fusion15FusionCallbacksIS1I_NS1R_17LinearCombinationISH_fSH_fLNS_15FloatRoundStyleE2EEES1J_S1Q_JEEENS4_5SM1004TMEM4LOAD26SM100_TMEM_LOAD_32dp32b16xENS4_13SM90_TMA_LOADENS10_INS11_ILi1ELi4ELi3EEES14_NSR_INS5_IJS15_S1L_EEENS5_IJS1L_SC_EEEEEEENS4_39AutoVectorizingCopyWithAssumedAlignmentILi128EEENS4_14SM90_TMA_STOREES26_S28_S28_EEEvvEEEEvNT_6ParamsE,"",@"SHT_CUDA_INFO"
	.sectionflags	@""
	.align	4


	//----- nvinfo : EIATTR_CUDA_API_VERSION
	.align		4
        /*0000*/ 	.byte	0x04, 0x37
        /*0002*/ 	.short	(.L_31 - .L_30)
.L_30:
        /*0004*/ 	.word	0x00000082


	//----- nvinfo : EIATTR_KPARAM_INFO
	.align		4
.L_31:
        /*0008*/ 	.byte	0x04, 0x17
        /*000a*/ 	.short	(.L_33 - .L_32)
.L_32:
        /*000c*/ 	.word	0x00000000
        /*0010*/ 	.short	0x0000
        /*0012*/ 	.short	0x0000
        /*0014*/ 	.byte	0x00, 0xf0, 0x01, 0x20


	//----- nvinfo : EIATTR_AT_ENTRY_FRAGMENTS
	.align		4
.L_33:
        /*0018*/ 	.byte	0x04, 0x4f
        /*001a*/ 	.short	(.L_35 - .L_34)


	//   ....[0]....
.L_34:
        /*001c*/ 	.word	0x00000007


	//----- nvinfo : EIATTR_RESERVED_SMEM_USED
	.align		4
.L_35:
        /*0020*/ 	.byte	0x01, 0x41
	.zero		2


	//----- nvinfo : EIATTR_SPARSE_MMA_MASK
	.align		4
        /*0024*/ 	.byte	0x03, 0x50
        /*0026*/ 	.short	0x0000


	//----- nvinfo : EIATTR_TCGEN05_2CTA_USED
	.align		4
        /*0028*/ 	.byte	0x01, 0x52
	.zero		2


	//----- nvinfo : EIATTR_MAXREG_COUNT
	.align		4
        /*002c*/ 	.byte	0x03, 0x1b
        /*002e*/ 	.short	0x00ff


	//----- nvinfo : EIATTR_NUM_BARRIERS
	.align		4
        /*0030*/ 	.byte	0x02, 0x4c
        /*0032*/ 	.byte	0x07
	.zero		1


	//----- nvinfo : EIATTR_EXTERNS
	.align		4
        /*0034*/ 	.byte	0x04, 0x0f
        /*0036*/ 	.short	(.L_37 - .L_36)


	//   ....[0]....
	.align		4
.L_36:
        /*0038*/ 	.word	index@(__assertfail)


	//----- nvinfo : EIATTR_MERCURY_ISA_VERSION
	.align		4
.L_37:
        /*003c*/ 	.byte	0x03, 0x5f
        /*003e*/ 	.short	0x0101


	//----- nvinfo : EIATTR_INT_WARP_WIDE_INSTR_OFFSETS
	.align		4
        /*0040*/ 	.byte	0x04, 0x31
        /*0042*/ 	.short	(.L_39 - .L_38)


	//   ....[0]....
.L_38:
        /*0044*/ 	.word	0x00000db0


	//   ....[1]....
        /*0048*/ 	.word	0x00000e50


	//   ....[2]....
        /*004c*/ 	.word	0x00004760


	//   ....[3]....
        /*0050*/ 	.word	0x00004790


	//   ....[4]....
        /*0054*/ 	.word	0x000047b0


	//   ....[5]....
        /*0058*/ 	.word	0x00005370


	//   ....[6]....
        /*005c*/ 	.word	0x00005410


	//   ....[7]....
        /*0060*/ 	.word	0x000054c0


	//   ....[8]....
        /*0064*/ 	.word	0x00005540


	//   ....[9]....
        /*0068*/ 	.word	0x000055f0


	//   ....[10]....
        /*006c*/ 	.word	0x000056a0


	//   ....[11]....
        /*0070*/ 	.word	0x00005720


	//   ....[12]....
        /*0074*/ 	.word	0x000057e0


	//   ....[13]....
        /*0078*/ 	.word	0x000058a0


	//   ....[14]....
        /*007c*/ 	.word	0x00005950


	//   ....[15]....
        /*0080*/ 	.word	0x00005a40


	//   ....[16]....
        /*0084*/ 	.word	0x00005b20


	//----- nvinfo : EIATTR_COOP_GROUP_MASK_REGIDS
	.align		4
.L_39:
        /*0088*/ 	.byte	0x04, 0x29
        /*008a*/ 	.short	(.L_41 - .L_40)


	//   ....[0]....
.L_40:
        /*008c*/ 	.word	0xffffffff


	//   ....[1]....
        /*0090*/ 	.word	0xffffffff


	//   ....[2]....
        /*0094*/ 	.word	0xffffffff


	//   ....[3]....
        /*0098*/ 	.word	0xffffffff


	//   ....[4]....
        /*009c*/ 	.word	0xffffffff


	//   ....[5]....
        /*00a0*/ 	.word	0xffffffff


	//   ....[6]....
        /*00a4*/ 	.word	0xffffffff


	//   ....[7]....
        /*00a8*/ 	.word	0xffffffff


	//   ....[8]....
        /*00ac*/ 	.word	0xffffffff


	//   ....[9]....
        /*00b0*/ 	.word	0xffffffff


	//   ....[10]....
        /*00b4*/ 	.word	0xffffffff


	//   ....[11]....
        /*00b8*/ 	.word	0xffffffff


	//   ....[12]....
        /*00bc*/ 	.word	0xffffffff


	//   ....[13]....
        /*00c0*/ 	.word	0xffffffff


	//----- nvinfo : EIATTR_COOP_GROUP_INSTR_OFFSETS
	.align		4
.L_41:
        /*00c4*/ 	.byte	0x04, 0x28
        /*00c6*/ 	.short	(.L_43 - .L_42)


	//   ....[0]....
.L_42:
        /*00c8*/ 	.word	0x000000b0


	//   ....[1]....
        /*00cc*/ 	.word	0x00000520


	//   ....[2]....
        /*00d0*/ 	.word	0x00000720


	//   ....[3]....
        /*00d4*/ 	.word	0x000008b0


	//   ....[4]....
        /*00d8*/ 	.word	0x000009a0


	//   ....[5]....
        /*00dc*/ 	.word	0x00000b00


	//   ....[6]....
        /*00e0*/ 	.word	0x00000c90


	//   ....[7]....
        /*00e4*/ 	.word	0x00000ed0


	//   ....[8]....
        /*00e8*/ 	.word	0x000023b0


	//   ....[9]....
        /*00ec*/ 	.word	0x00003380


	//   ....[10]....
        /*00f0*/ 	.word	0x00003850


	//   ....[11]....
        /*00f4*/ 	.word	0x00003880


	//   ....[12]....
        /*00f8*/ 	.word	0x00004660


	//   ....[13]....
        /*00fc*/ 	.word	0x00004870


	//----- nvinfo : EIATTR_VRC_CTA_INIT_COUNT
	.align		4
.L_43:
        /*0100*/ 	.byte	0x02, 0x4a
        /*0102*/ 	.byte	0x80
	.zero		1


	//----- nvinfo : EIATTR_SYSCALL_OFFSETS
	.align		4
        /*0104*/ 	.byte	0x04, 0x46
        /*0106*/ 	.short	(.L_45 - .L_44)


	//   ....[0]....
.L_44:
        /*0108*/ 	.word	0x000066b0


	//   ....[1]....
        /*010c*/ 	.word	0x000067a0


	//   ....[2]....
        /*0110*/ 	.word	0x00006f40


	//   ....[3]....
        /*0114*/ 	.word	0x00007870


	//   ....[4]....
        /*0118*/ 	.word	0x00008140


	//   ....[5]....
        /*011c*/ 	.word	0x00008a10


	//----- nvinfo : EIATTR_MBARRIER_INSTR_OFFSETS
	.align		4
.L_45:
        /*0120*/ 	.byte	0x04, 0x39
        /*0122*/ 	.short	(.L_47 - .L_46)


	//   ....[0]....
.L_46:
        /*0124*/ 	.word	0x00000650
        /*0128*/ 	.word	0x000000ff
        /*012c*/ 	.word	0x00000000
        /*0130*/ 	.short	0x0100
        /*0132*/ 	.byte	0x04
	.zero		1


	//   ....[1]....
        /*0134*/ 	.word	0x00000660
        /*0138*/ 	.word	0x000000ff
        /*013c*/ 	.word	0x00000030
        /*0140*/ 	.short	0x0100
        /*0142*/ 	.byte	0x04
	.zero		1


	//   ....[2]....
        /*0144*/ 	.word	0x00000670
        /*0148*/ 	.word	0x000000ff
        /*014c*/ 	.word	0x00000008
        /*0150*/ 	.short	0x0100
        /*0152*/ 	.byte	0x04
	.zero		1


	//   ....[3]....
        /*0154*/ 	.word	0x00000680
        /*0158*/ 	.word	0x000000ff
        /*015c*/ 	.word	0x00000038
        /*0160*/ 	.short	0x0100
        /*0162*/ 	.byte	0x04
	.zero		1


	//   ....[4]....
        /*0164*/ 	.word	0x00000690
        /*0168*/ 	.word	0x000000ff
        /*016c*/ 	.word	0x00000010
        /*0170*/ 	.short	0x0100
        /*0172*/ 	.byte	0x04
	.zero		1


	//   ....[5]....
        /*0174*/ 	.word	0x000006a0
        /*0178*/ 	.word	0x000000ff
        /*017c*/ 	.word	0x00000040
        /*0180*/ 	.short	0x0100
        /*0182*/ 	.byte	0x04
	.zero		1


	//   ....[6]....
        /*0184*/ 	.word	0x000006b0
        /*0188*/ 	.word	0x000000ff
        /*018c*/ 	.word	0x00000018
        /*0190*/ 	.short	0x0100
        /*0192*/ 	.byte	0x04
	.zero		1


	//   ....[7]....
        /*0194*/ 	.word	0x000006c0
        /*0198*/ 	.word	0x000000ff
        /*019c*/ 	.word	0x00000048
        /*01a0*/ 	.short	0x0100
        /*01a2*/ 	.byte	0x04
	.zero		1


	//   ....[8]....
        /*01a4*/ 	.word	0x000006d0
        /*01a8*/ 	.word	0x000000ff
        /*01ac*/ 	.word	0x00000020
        /*01b0*/ 	.short	0x0100
        /*01b2*/ 	.byte	0x04
	.zero		1


	//   ....[9]....
        /*01b4*/ 	.word	0x000006e0
        /*01b8*/ 	.word	0x000000ff
        /*01bc*/ 	.word	0x00000050
        /*01c0*/ 	.short	0x0100
        /*01c2*/ 	.byte	0x04
	.zero		1


	//   ....[10]....
        /*01c4*/ 	.word	0x000006f0
        /*01c8*/ 	.word	0x000000ff
        /*01cc*/ 	.word	0x00000028
        /*01d0*/ 	.short	0x0100
        /*01d2*/ 	.byte	0x04
	.zero		1


	//   ....[11]....
        /*01d4*/ 	.word	0x00000700
        /*01d8*/ 	.word	0x000000ff
        /*01dc*/ 	.word	0x00000058
        /*01e0*/ 	.short	0x0100
        /*01e2*/ 	.byte	0x04
	.zero		1


	//   ....[12]....
        /*01e4*/ 	.word	0x00000820
        /*01e8*/ 	.word	0x000000ff
        /*01ec*/ 	.word	0x00000060
        /*01f0*/ 	.short	0x0100
        /*01f2*/ 	.byte	0x04
	.zero		1


	//   ....[13]....
        /*01f4*/ 	.word	0x00000830
        /*01f8*/ 	.word	0x000000ff
        /*01fc*/ 	.word	0x00000080
        /*0200*/ 	.short	0x0100
        /*0202*/ 	.byte	0x04
	.zero		1


	//   ....[14]....
        /*0204*/ 	.word	0x00000840
        /*0208*/ 	.word	0x000000ff
        /*020c*/ 	.word	0x00000068
        /*0210*/ 	.short	0x0100
        /*0212*/ 	.byte	0x04
	.zero		1


	//   ....[15]....
        /*0214*/ 	.word	0x00000850
        /*0218*/ 	.word	0x000000ff
        /*021c*/ 	.word	0x00000088
        /*0220*/ 	.short	0x0100
        /*0222*/ 	.byte	0x04
	.zero		1


	//   ....[16]....
        /*0224*/ 	.word	0x00000860
        /*0228*/ 	.word	0x000000ff
        /*022c*/ 	.word	0x00000070
        /*0230*/ 	.short	0x0100
        /*0232*/ 	.byte	0x04
	.zero		1


	//   ....[17]....
        /*0234*/ 	.word	0x00000870
        /*0238*/ 	.word	0x000000ff
        /*023c*/ 	.word	0x00000090
        /*0240*/ 	.short	0x0100
        /*0242*/ 	.byte	0x04
	.zero		1


	//   ....[18]....
        /*0244*/ 	.word	0x00000880
        /*0248*/ 	.word	0x000000ff
        /*024c*/ 	.word	0x00000078
        /*0250*/ 	.short	0x0100
        /*0252*/ 	.byte	0x04
	.zero		1


	//   ....[19]....
        /*0254*/ 	.word	0x00000890
        /*0258*/ 	.word	0x000000ff
        /*025c*/ 	.word	0x00000098
        /*0260*/ 	.short	0x0100
        /*0262*/ 	.byte	0x04
	.zero		1


	//   ....[20]....
        /*0264*/ 	.word	0x00000970
        /*0268*/ 	.word	0x000000ff
        /*026c*/ 	.word	0x000000a0
        /*0270*/ 	.short	0x0100
        /*0272*/ 	.byte	0x06
	.zero		1


	//   ....[21]....
        /*0274*/ 	.word	0x00000980
        /*0278*/ 	.word	0x000000ff
        /*027c*/ 	.word	0x000000a8
        /*0280*/ 	.short	0x0100
        /*0282*/ 	.byte	0x06
	.zero		1


	//   ....[22]....
        /*0284*/ 	.word	0x00000ab0
        /*0288*/ 	.word	0x000000ff
        /*028c*/ 	.word	0x000000b0
        /*0290*/ 	.short	0x0100
        /*0292*/ 	.byte	0x06
	.zero		1


	//   ....[23]....
        /*0294*/ 	.word	0x00000ac0
        /*0298*/ 	.word	0x000000ff
        /*029c*/ 	.word	0x000000c0
        /*02a0*/ 	.short	0x0100
        /*02a2*/ 	.byte	0x06
	.zero		1


	//   ....[24]....
        /*02a4*/ 	.word	0x00000ad0
        /*02a8*/ 	.word	0x000000ff
        /*02ac*/ 	.word	0x000000b8
        /*02b0*/ 	.short	0x0100
        /*02b2*/ 	.byte	0x06
	.zero		1


	//   ....[25]....
        /*02b4*/ 	.word	0x00000ae0
        /*02b8*/ 	.word	0x000000ff
        /*02bc*/ 	.word	0x000000c8
        /*02c0*/ 	.short	0x0100
        /*02c2*/ 	.byte	0x06
	.zero		1


	//   ....[26]....
        /*02c4*/ 	.word	0x00000c00
        /*02c8*/ 	.word	0x000000ff
        /*02cc*/ 	.word	0x000000d0
        /*02d0*/ 	.short	0x0100
        /*02d2*/ 	.byte	0x04
	.zero		1


	//   ....[27]....
        /*02d4*/ 	.word	0x00000c10
        /*02d8*/ 	.word	0x000000ff
        /*02dc*/ 	.word	0x000000f0
        /*02e0*/ 	.short	0x0100
        /*02e2*/ 	.byte	0x04
	.zero		1


	//   ....[28]....
        /*02e4*/ 	.word	0x00000c20
        /*02e8*/ 	.word	0x000000ff
        /*02ec*/ 	.word	0x000000d8
        /*02f0*/ 	.short	0x0100
        /*02f2*/ 	.byte	0x04
	.zero		1


	//   ....[29]....
        /*02f4*/ 	.word	0x00000c30
        /*02f8*/ 	.word	0x000000ff
        /*02fc*/ 	.word	0x000000f8
        /*0300*/ 	.short	0x0100
        /*0302*/ 	.byte	0x04
	.zero		1


	//   ....[30]....
        /*0304*/ 	.word	0x00000c40
        /*0308*/ 	.word	0x000000ff
        /*030c*/ 	.word	0x000000e0
        /*0310*/ 	.short	0x0100
        /*0312*/ 	.byte	0x04
	.zero		1


	//   ....[31]....
        /*0314*/ 	.word	0x00000c50
        /*0318*/ 	.word	0x000000ff
        /*031c*/ 	.word	0x00000100
        /*0320*/ 	.short	0x0100
        /*0322*/ 	.byte	0x04
	.zero		1


	//   ....[32]....
        /*0324*/ 	.word	0x00000c60
        /*0328*/ 	.word	0x000000ff
        /*032c*/ 	.word	0x000000e8
        /*0330*/ 	.short	0x0100
        /*0332*/ 	.byte	0x04
	.zero		1


	//   ....[33]....
        /*0334*/ 	.word	0x00000c70
        /*0338*/ 	.word	0x000000ff
        /*033c*/ 	.word	0x00000108
        /*0340*/ 	.short	0x0100
        /*0342*/ 	.byte	0x04
	.zero		1


	//   ....[34]....
        /*0344*/ 	.word	0x00000d60
        /*0348*/ 	.word	0x000000ff
        /*034c*/ 	.word	0x00000110
        /*0350*/ 	.short	0x0100
        /*0352*/ 	.byte	0x04
	.zero		1


	//   ....[35]....
        /*0354*/ 	.word	0x00000d70
        /*0358*/ 	.word	0x000000ff
        /*035c*/ 	.word	0x00000120
        /*0360*/ 	.short	0x0100
        /*0362*/ 	.byte	0x04
	.zero		1


	//   ....[36]....
        /*0364*/ 	.word	0x00000d80
        /*0368*/ 	.word	0x000000ff
        /*036c*/ 	.word	0x00000118
        /*0370*/ 	.short	0x0100
        /*0372*/ 	.byte	0x04
	.zero		1


	//   ....[37]....
        /*0374*/ 	.word	0x00000d90
        /*0378*/ 	.word	0x000000ff
        /*037c*/ 	.word	0x00000128
        /*0380*/ 	.short	0x0100
        /*0382*/ 	.byte	0x04
	.zero		1


	//   ....[38]....
        /*0384*/ 	.word	0x00000e90
        /*0388*/ 	.word	0x000000ff
        /*038c*/ 	.word	0x00000130
        /*0390*/ 	.short	0x0100
        /*0392*/ 	.byte	0x06
	.zero		1


	//   ....[39]....
        /*0394*/ 	.word	0x00001a10
        /*0398*/ 	.word	0x00000000
        /*039c*/ 	.word	0x00000120
        /*03a0*/ 	.short	0x010a
        /*03a2*/ 	.byte	0xff
	.zero		1


	//   ....[40]....
        /*03a4*/ 	.word	0x00001a40
        /*03a8*/ 	.word	0x00000000
        /*03ac*/ 	.word	0x00000110
        /*03b0*/ 	.short	0x0101
        /*03b2*/ 	.byte	0xff
	.zero		1


	//   ....[41]....
        /*03b4*/ 	.word	0x00001b00
        /*03b8*/ 	.word	0x000000ff
        /*03bc*/ 	.word	0x00000030
        /*03c0*/ 	.short	0x010a
        /*03c2*/ 	.byte	0x04
	.zero		1


	//   ....[42]....
        /*03c4*/ 	.word	0x00001bc0
        /*03c8*/ 	.word	0x000000ff
        /*03cc*/ 	.word	0x00000030
        /*03d0*/ 	.short	0x010a
        /*03d2*/ 	.byte	0x21
	.zero		1


	//   ....[43]....
        /*03d4*/ 	.word	0x00001d70
        /*03d8*/ 	.word	0x000000ff
        /*03dc*/ 	.word	0x00000030
        /*03e0*/ 	.short	0x010a
        /*03e2*/ 	.byte	0x05
	.zero		1


	//   ....[44]....
        /*03e4*/ 	.word	0x00001f50
        /*03e8*/ 	.word	0x000000ff
        /*03ec*/ 	.word	0x000000a8
        /*03f0*/ 	.short	0x0101
        /*03f2*/ 	.byte	0x0e
	.zero		1


	//   ....[45]....
        /*03f4*/ 	.word	0x00001f70
        /*03f8*/ 	.word	0x000000ff
        /*03fc*/ 	.word	0x00000030
        /*0400*/ 	.short	0x010a
        /*0402*/ 	.byte	0x04
	.zero		1


	//   ....[46]....
        /*0404*/ 	.word	0x00001ff0
        /*0408*/ 	.word	0x000000ff
        /*040c*/ 	.word	0x00000030
        /*0410*/ 	.short	0x010a
        /*0412*/ 	.byte	0x07
	.zero		1


	//   ....[47]....
        /*0414*/ 	.word	0x00002130
        /*0418*/ 	.word	0x000000ff
        /*041c*/ 	.word	0x00000030
        /*0420*/ 	.short	0x010a
        /*0422*/ 	.byte	0x04
	.zero		1


	//   ....[48]....
        /*0424*/ 	.word	0x000023e0
        /*0428*/ 	.word	0x00000003
        /*042c*/ 	.word	0x000000b0
        /*0430*/ 	.short	0x010a
        /*0432*/ 	.byte	0xff
	.zero		1


	//   ....[49]....
        /*0434*/ 	.word	0x00002530
        /*0438*/ 	.word	0x00000000
        /*043c*/ 	.word	0x00000000
        /*0440*/ 	.short	0x0101
        /*0442*/ 	.byte	0xff
	.zero		1


	//   ....[50]....
        /*0444*/ 	.word	0x00002ae0
        /*0448*/ 	.word	0x000000ff
        /*044c*/ 	.word	0x00000000
        /*0450*/ 	.short	0x010a
        /*0452*/ 	.byte	0x04
	.zero		1


	//   ....[51]....
        /*0454*/ 	.word	0x00002b70
        /*0458*/ 	.word	0x000000ff
        /*045c*/ 	.word	0x00000000
        /*0460*/ 	.short	0x010a
        /*0462*/ 	.byte	0x05
	.zero		1


	//   ....[52]....
        /*0464*/ 	.word	0x00002c00
        /*0468*/ 	.word	0x000000ff
        /*046c*/ 	.word	0x00000000
        /*0470*/ 	.short	0x010a
        /*0472*/ 	.byte	0x05
	.zero		1


	//   ....[53]....
        /*0474*/ 	.word	0x00002c90
        /*0478*/ 	.word	0x000000ff
        /*047c*/ 	.word	0x00000000
        /*0480*/ 	.short	0x010a
        /*0482*/ 	.byte	0x05
	.zero		1


	//   ....[54]....
        /*0484*/ 	.word	0x00002d20
        /*0488*/ 	.word	0x000000ff
        /*048c*/ 	.word	0x00000000
        /*0490*/ 	.short	0x010a
        /*0492*/ 	.byte	0x05
	.zero		1


	//   ....[55]....
        /*0494*/ 	.word	0x00002dc0
        /*0498*/ 	.word	0x00000000
        /*049c*/ 	.word	0x00000000
        /*04a0*/ 	.short	0x010a
        /*04a2*/ 	.byte	0xff
	.zero		1


	//   ....[56]....
        /*04a4*/ 	.word	0x00002ee0
        /*04a8*/ 	.word	0x00000002
        /*04ac*/ 	.word	0x00000110
        /*04b0*/ 	.short	0x010a
        /*04b2*/ 	.byte	0xff
	.zero		1


	//   ....[57]....
        /*04b4*/ 	.word	0x00002f50
        /*04b8*/ 	.word	0x00000002
        /*04bc*/ 	.word	0x00000000
        /*04c0*/ 	.short	0x0101
        /*04c2*/ 	.byte	0xff
	.zero		1


	//   ....[58]....
        /*04c4*/ 	.word	0x00002f70
        /*04c8*/ 	.word	0x000000ff
        /*04cc*/ 	.word	0x000000c0
        /*04d0*/ 	.short	0x010a
        /*04d2*/ 	.byte	0x04
	.zero		1


	//   ....[59]....
        /*04d4*/ 	.word	0x00003090
        /*04d8*/ 	.word	0x00000002
        /*04dc*/ 	.word	0x000000b0
        /*04e0*/ 	.short	0x010a
        /*04e2*/ 	.byte	0xff
	.zero		1


	//   ....[60]....
        /*04e4*/ 	.word	0x00003190
        /*04e8*/ 	.word	0x00000002
        /*04ec*/ 	.word	0x00000000
        /*04f0*/ 	.short	0x0101
        /*04f2*/ 	.byte	0xff
	.zero		1


	//   ....[61]....
        /*04f4*/ 	.word	0x00003220
        /*04f8*/ 	.word	0x000000ff
        /*04fc*/ 	.word	0x000000c0
        /*0500*/ 	.short	0x0106
        /*0502*/ 	.byte	0x04
	.zero		1


	//   ....[62]....
        /*0504*/ 	.word	0x00003240
        /*0508*/ 	.word	0x000000ff
        /*050c*/ 	.word	0x000000c0
        /*0510*/ 	.short	0x010a
        /*0512*/ 	.byte	0x04
	.zero		1


	//   ....[63]....
        /*0514*/ 	.word	0x000032d0
        /*0518*/ 	.word	0x000000ff
        /*051c*/ 	.word	0x000000c0
        /*0520*/ 	.short	0x0106
        /*0522*/ 	.byte	0x07
	.zero		1


	//   ....[64]....
        /*0524*/ 	.word	0x00003310
        /*0528*/ 	.word	0x00000000
        /*052c*/ 	.word	0x000000c0
        /*0530*/ 	.short	0x010a
        /*0532*/ 	.byte	0xff
	.zero		1


	//   ....[65]....
        /*0534*/ 	.word	0x00003550
        /*0538*/ 	.word	0x000000ff
        /*053c*/ 	.word	0x00000008
        /*0540*/ 	.short	0x010a
        /*0542*/ 	.byte	0x05
	.zero		1


	//   ....[66]....
        /*0544*/ 	.word	0x00003570
        /*0548*/ 	.word	0x000000ff
        /*054c*/ 	.word	0x00000008
        /*0550*/ 	.short	0x010a
        /*0552*/ 	.byte	0x05
	.zero		1


	//   ....[67]....
        /*0554*/ 	.word	0x00003700
        /*0558*/ 	.word	0x000000ff
        /*055c*/ 	.word	0x00000008
        /*0560*/ 	.short	0x010a
        /*0562*/ 	.byte	0x05
	.zero		1


	//   ....[68]....
        /*0564*/ 	.word	0x00003720
        /*0568*/ 	.word	0x000000ff
        /*056c*/ 	.word	0x00000008
        /*0570*/ 	.short	0x010a
        /*0572*/ 	.byte	0x05
	.zero		1


	//   ....[69]....
        /*0574*/ 	.word	0x000037e0
        /*0578*/ 	.word	0x000000ff
        /*057c*/ 	.word	0x00000000
        /*0580*/ 	.short	0x0101
        /*0582*/ 	.byte	0x04
	.zero		1


	//   ....[70]....
        /*0584*/ 	.word	0x00003ba0
        /*0588*/ 	.word	0x00000000
        /*058c*/ 	.word	0x000000b0
        /*0590*/ 	.short	0x010a
        /*0592*/ 	.byte	0xff
	.zero		1


	//   ....[71]....
        /*0594*/ 	.word	0x00003c60
        /*0598*/ 	.word	0x00000000
        /*059c*/ 	.word	0x00000000
        /*05a0*/ 	.short	0x0101
        /*05a2*/ 	.byte	0xff
	.zero		1


	//   ....[72]....
        /*05a4*/ 	.word	0x00003d20
        /*05a8*/ 	.word	0x000000ff
        /*05ac*/ 	.word	0x00000000
        /*05b0*/ 	.short	0x010a
        /*05b2*/ 	.byte	0x04
	.zero		1


	//   ....[73]....
        /*05b4*/ 	.word	0x00003d30
        /*05b8*/ 	.word	0x000000ff
        /*05bc*/ 	.word	0x000000f0
        /*05c0*/ 	.short	0x010a
        /*05c2*/ 	.byte	0x2e
	.zero		1


	//   ....[74]....
        /*05c4*/ 	.word	0x00003de0
        /*05c8*/ 	.word	0x000000ff
        /*05cc*/ 	.word	0x00000000
        /*05d0*/ 	.short	0x010a
        /*05d2*/ 	.byte	0x07
	.zero		1


	//   ....[75]....
        /*05d4*/ 	.word	0x00003f10
        /*05d8*/ 	.word	0x000000ff
        /*05dc*/ 	.word	0x00000000
        /*05e0*/ 	.short	0x010a
        /*05e2*/ 	.byte	0x04
	.zero		1


	//   ....[76]....
        /*05e4*/ 	.word	0x00004350
        /*05e8*/ 	.word	0x000000ff
        /*05ec*/ 	.word	0x00000000
        /*05f0*/ 	.short	0x010a
        /*05f2*/ 	.byte	0x04
	.zero		1


	//   ....[77]....
        /*05f4*/ 	.word	0x000043e0
        /*05f8*/ 	.word	0x000000ff
        /*05fc*/ 	.word	0x00000000
        /*0600*/ 	.short	0x010a
        /*0602*/ 	.byte	0x05
	.zero		1


	//   ....[78]....
        /*0604*/ 	.word	0x00004470
        /*0608*/ 	.word	0x000000ff
        /*060c*/ 	.word	0x00000000
        /*0610*/ 	.short	0x010a
        /*0612*/ 	.byte	0x05
	.zero		1


	//   ....[79]....
        /*0614*/ 	.word	0x00004510
        /*0618*/ 	.word	0x00000000
        /*061c*/ 	.word	0x00000000
        /*0620*/ 	.short	0x010a
        /*0622*/ 	.byte	0xff
	.zero		1


	//   ....[80]....
        /*0624*/ 	.word	0x00004550
        /*0628*/ 	.word	0x00000000
        /*062c*/ 	.word	0x00000000
        /*0630*/ 	.short	0x010a
        /*0632*/ 	.byte	0xff
	.zero		1


	//   ....[81]....
        /*0634*/ 	.word	0x000045c0
        /*0638*/ 	.word	0x000000ff
        /*063c*/ 	.word	0x00000000
        /*0640*/ 	.short	0x0101
        /*0642*/ 	.byte	0x04
	.zero		1


	//   ....[82]....
        /*0644*/ 	.word	0x00004600
        /*0648*/ 	.word	0x000000ff
        /*064c*/ 	.word	0x00000130
        /*0650*/ 	.short	0x010a
        /*0652*/ 	.byte	0x29
	.zero		1


	//   ....[83]....
        /*0654*/ 	.word	0x00004650
        /*0658*/ 	.word	0x000000ff
        /*065c*/ 	.word	0x00000000
        /*0660*/ 	.short	0x0101
        /*0662*/ 	.byte	0x04
	.zero		1


	//   ....[84]....
        /*0664*/ 	.word	0x00004b30
        /*0668*/ 	.word	0x00000008
        /*066c*/ 	.word	0x000000b0
        /*0670*/ 	.short	0x010a
        /*0672*/ 	.byte	0xff
	.zero		1


	//   ....[85]....
        /*0674*/ 	.word	0x00004ca0
        /*0678*/ 	.word	0x00000000
        /*067c*/ 	.word	0x00000000
        /*0680*/ 	.short	0x0101
        /*0682*/ 	.byte	0xff
	.zero		1


	//   ....[86]....
        /*0684*/ 	.word	0x00005180
        /*0688*/ 	.word	0x000000ff
        /*068c*/ 	.word	0x000000a8
        /*0690*/ 	.short	0x010a
        /*0692*/ 	.byte	0x15
	.zero		1


	//   ....[87]....
        /*0694*/ 	.word	0x00005310
        /*0698*/ 	.word	0x000000ff
        /*069c*/ 	.word	0x00000080
        /*06a0*/ 	.short	0x010a
        /*06a2*/ 	.byte	0x15
	.zero		1


	//   ....[88]....
        /*06a4*/ 	.word	0x000054e0
        /*06a8*/ 	.word	0x000000ff
        /*06ac*/ 	.word	0x00000060
        /*06b0*/ 	.short	0x010b
        /*06b2*/ 	.byte	0x15
	.zero		1


	//   ....[89]....
        /*06b4*/ 	.word	0x00005500
        /*06b8*/ 	.word	0x000000ff
        /*06bc*/ 	.word	0x00000000
        /*06c0*/ 	.short	0x0101
        /*06c2*/ 	.byte	0x04
	.zero		1


	//   ....[90]....
        /*06c4*/ 	.word	0x00005510
        /*06c8*/ 	.word	0x000000ff
        /*06cc*/ 	.word	0x00000088
        /*06d0*/ 	.short	0x010a
        /*06d2*/ 	.byte	0x15
	.zero		1


	//   ....[91]....
        /*06d4*/ 	.word	0x000056c0
        /*06d8*/ 	.word	0x000000ff
        /*06dc*/ 	.word	0x00000068
        /*06e0*/ 	.short	0x010b
        /*06e2*/ 	.byte	0x15
	.zero		1


	//   ....[92]....
        /*06e4*/ 	.word	0x000056e0
        /*06e8*/ 	.word	0x000000ff
        /*06ec*/ 	.word	0x00000000
        /*06f0*/ 	.short	0x0101
        /*06f2*/ 	.byte	0x04
	.zero		1


	//   ....[93]....
        /*06f4*/ 	.word	0x000056f0
        /*06f8*/ 	.word	0x000000ff
        /*06fc*/ 	.word	0x00000090
        /*0700*/ 	.short	0x010a
        /*0702*/ 	.byte	0x15
	.zero		1


	//   ....[94]....
        /*0704*/ 	.word	0x000058c0
        /*0708*/ 	.word	0x000000ff
        /*070c*/ 	.word	0x00000070
        /*0710*/ 	.short	0x010b
        /*0712*/ 	.byte	0x15
	.zero		1


	//   ....[95]....
        /*0714*/ 	.word	0x000058e0
        /*0718*/ 	.word	0x000000ff
        /*071c*/ 	.word	0x00000000
        /*0720*/ 	.short	0x0101
        /*0722*/ 	.byte	0x04
	.zero		1


	//   ....[96]....
        /*0724*/ 	.word	0x000058f0
        /*0728*/ 	.word	0x000000ff
        /*072c*/ 	.word	0x00000098
        /*0730*/ 	.short	0x010a
        /*0732*/ 	.byte	0x15
	.zero		1


	//   ....[97]....
        /*0734*/ 	.word	0x00005b40
        /*0738*/ 	.word	0x000000ff
        /*073c*/ 	.word	0x00000078
        /*0740*/ 	.short	0x010b
        /*0742*/ 	.byte	0x15
	.zero		1


	//   ....[98]....
        /*0744*/ 	.word	0x00005b50
        /*0748*/ 	.word	0x000000ff
        /*074c*/ 	.word	0x00000000
        /*0750*/ 	.short	0x0101
        /*0752*/ 	.byte	0x27
	.zero		1


	//   ....[99]....
        /*0754*/ 	.word	0x00005b80
        /*0758*/ 	.word	0x000000ff
        /*075c*/ 	.word	0x00000080
        /*0760*/ 	.short	0x010a
        /*0762*/ 	.byte	0x15
	.zero		1


	//   ....[100]....
        /*0764*/ 	.word	0x00005ba0
        /*0768*/ 	.word	0x000000ff
        /*076c*/ 	.word	0x00000088
        /*0770*/ 	.short	0x010a
        /*0772*/ 	.byte	0x15
	.zero		1


	//   ....[101]....
        /*0774*/ 	.word	0x00005bc0
        /*0778*/ 	.word	0x000000ff
        /*077c*/ 	.word	0x00000090
        /*0780*/ 	.short	0x010a
        /*0782*/ 	.byte	0x15
	.zero		1


	//   ....[102]....
        /*0784*/ 	.word	0x00005c00
        /*0788*/ 	.word	0x00000000
        /*078c*/ 	.word	0x00000098
        /*0790*/ 	.short	0x010a
        /*0792*/ 	.byte	0xff
	.zero		1


	//   ....[103]....
        /*0794*/ 	.word	0x00005f40
        /*0798*/ 	.word	0x00000003
        /*079c*/ 	.word	0x000000b0
        /*07a0*/ 	.short	0x010a
        /*07a2*/ 	.byte	0xff
	.zero		1


	//   ....[104]....
        /*07a4*/ 	.word	0x000060c0
        /*07a8*/ 	.word	0x00000000
        /*07ac*/ 	.word	0x00000000
        /*07b0*/ 	.short	0x0101
        /*07b2*/ 	.byte	0xff
	.zero		1


	//   ....[105]....
        /*07b4*/ 	.word	0x00006c00
        /*07b8*/ 	.word	0x000000ff
        /*07bc*/ 	.word	0x00000060
        /*07c0*/ 	.short	0x010a
        /*07c2*/ 	.byte	0x2b
	.zero		1


	//   ....[106]....
        /*07c4*/ 	.word	0x00006c40
        /*07c8*/ 	.word	0x00000035
        /*07cc*/ 	.word	0x000000d0
        /*07d0*/ 	.short	0x010a
        /*07d2*/ 	.byte	0xff
	.zero		1


	//   ....[107]....
        /*07d4*/ 	.word	0x00006d50
        /*07d8*/ 	.word	0x000000ff
        /*07dc*/ 	.word	0x00000060
        /*07e0*/ 	.short	0x010a
        /*07e2*/ 	.byte	0x2b
	.zero		1


	//   ....[108]....
        /*07e4*/ 	.word	0x00006e20
        /*07e8*/ 	.word	0x00000035
        /*07ec*/ 	.word	0x000000d0
        /*07f0*/ 	.short	0x010a
        /*07f2*/ 	.byte	0xff
	.zero		1


	//   ....[109]....
        /*07f4*/ 	.word	0x000075e0
        /*07f8*/ 	.word	0x00000000
        /*07fc*/ 	.word	0x00000000
        /*0800*/ 	.short	0x0101
        /*0802*/ 	.byte	0xff
	.zero		1


	//   ....[110]....
        /*0804*/ 	.word	0x000075f0
        /*0808*/ 	.word	0x00000002
        /*080c*/ 	.word	0x00000060
        /*0810*/ 	.short	0x010a
        /*0812*/ 	.byte	0xff
	.zero		1


	//   ....[111]....
        /*0814*/ 	.word	0x000076b0
        /*0818*/ 	.word	0x00000002
        /*081c*/ 	.word	0x00000060
        /*0820*/ 	.short	0x010a
        /*0822*/ 	.byte	0xff
	.zero		1


	//   ....[112]....
        /*0824*/ 	.word	0x00007eb0
        /*0828*/ 	.word	0x00000000
        /*082c*/ 	.word	0x00000000
        /*0830*/ 	.short	0x0101
        /*0832*/ 	.byte	0xff
	.zero		1


	//   ....[113]....
        /*0834*/ 	.word	0x00007ed0
        /*0838*/ 	.word	0x00000002
        /*083c*/ 	.word	0x00000060
        /*0840*/ 	.short	0x010a
        /*0842*/ 	.byte	0xff
	.zero		1


	//   ....[114]....
        /*0844*/ 	.word	0x00007f80
        /*0848*/ 	.word	0x00000002
        /*084c*/ 	.word	0x00000060
        /*0850*/ 	.short	0x010a
        /*0852*/ 	.byte	0xff
	.zero		1


	//   ....[115]....
        /*0854*/ 	.word	0x00008780
        /*0858*/ 	.word	0x00000000
        /*085c*/ 	.word	0x00000000
        /*0860*/ 	.short	0x0101
        /*0862*/ 	.byte	0xff
	.zero		1


	//   ....[116]....
        /*0864*/ 	.word	0x000087a0
        /*0868*/ 	.word	0x00000003
        /*086c*/ 	.word	0x00000060
        /*0870*/ 	.short	0x010a
        /*0872*/ 	.byte	0xff
	.zero		1


	//   ....[117]....
        /*0874*/ 	.word	0x00008850
        /*0878*/ 	.word	0x00000003
        /*087c*/ 	.word	0x00000060
        /*0880*/ 	.short	0x010a
        /*0882*/ 	.byte	0xff
	.zero		1


	//   ....[118]....
        /*0884*/ 	.word	0x00008b00
        /*0888*/ 	.word	0x00000035
        /*088c*/ 	.word	0x00000000
        /*0890*/ 	.short	0x0101
        /*0892*/ 	.byte	0xff
	.zero		1


	//   ....[119]....
        /*0894*/ 	.word	0x000090a0
        /*0898*/ 	.word	0x00000000
        /*089c*/ 	.word	0x00000000
        /*08a0*/ 	.short	0x0101
        /*08a2*/ 	.byte	0xff
	.zero		1


	//   ....[120]....
        /*08a4*/ 	.word	0x00009330
        /*08a8*/ 	.word	0x000000ff
        /*08ac*/ 	.word	0x00000000
        /*08b0*/ 	.short	0x0101
        /*08b2*/ 	.byte	0x04
	.zero		1


	//   ....[121]....
        /*08b4*/ 	.word	0x00009350
        /*08b8*/ 	.word	0x00000000
        /*08bc*/ 	.word	0x00000120
        /*08c0*/ 	.short	0x010a
        /*08c2*/ 	.byte	0xff
	.zero		1


	//   ....[122]....
        /*08c4*/ 	.word	0x000093b0
        /*08c8*/ 	.word	0x00000000
        /*08cc*/ 	.word	0x00000030
        /*08d0*/ 	.short	0x010a
        /*08d2*/ 	.byte	0xff
	.zero		1


	//   ....[123]....
        /*08d4*/ 	.word	0x00009410
        /*08d8*/ 	.word	0x00000000
        /*08dc*/ 	.word	0x00000030
        /*08e0*/ 	.short	0x010a
        /*08e2*/ 	.byte	0xff
	.zero		1


	//   ....[124]....
        /*08e4*/ 	.word	0x00009460
        /*08e8*/ 	.word	0x00000003
        /*08ec*/ 	.word	0x000000b0
        /*08f0*/ 	.short	0x010a
        /*08f2*/ 	.byte	0xff
	.zero		1


	//   ....[125]....
        /*08f4*/ 	.word	0x000094c0
        /*08f8*/ 	.word	0x00000000
        /*08fc*/ 	.word	0x00000000
        /*0900*/ 	.short	0x010a
        /*0902*/ 	.byte	0xff
	.zero		1


	//   ....[126]....
        /*0904*/ 	.word	0x00009520
        /*0908*/ 	.word	0x00000000
        /*090c*/ 	.word	0x00000000
        /*0910*/ 	.short	0x010a
        /*0912*/ 	.byte	0xff
	.zero		1


	//   ....[127]....
        /*0914*/ 	.word	0x00009580
        /*0918*/ 	.word	0x00000000
        /*091c*/ 	.word	0x00000000
        /*0920*/ 	.short	0x010a
        /*0922*/ 	.byte	0xff
	.zero		1


	//   ....[128]....
        /*0924*/ 	.word	0x000095e0
        /*0928*/ 	.word	0x00000000
        /*092c*/ 	.word	0x00000000
        /*0930*/ 	.short	0x010a
        /*0932*/ 	.byte	0xff
	.zero		1


	//   ....[129]....
        /*0934*/ 	.word	0x00009640
        /*0938*/ 	.word	0x00000000
        /*093c*/ 	.word	0x00000000
        /*0940*/ 	.short	0x010a
        /*0942*/ 	.byte	0xff
	.zero		1


	//   ....[130]....
        /*0944*/ 	.word	0x00009690
        /*0948*/ 	.word	0x00000002
        /*094c*/ 	.word	0x00000110
        /*0950*/ 	.short	0x010a
        /*0952*/ 	.byte	0xff
	.zero		1


	//   ....[131]....
        /*0954*/ 	.word	0x000096f0
        /*0958*/ 	.word	0x00000002
        /*095c*/ 	.word	0x000000c0
        /*0960*/ 	.short	0x010a
        /*0962*/ 	.byte	0xff
	.zero		1


	//   ....[132]....
        /*0964*/ 	.word	0x00009740
        /*0968*/ 	.word	0x00000002
        /*096c*/ 	.word	0x000000b0
        /*0970*/ 	.short	0x010a
        /*0972*/ 	.byte	0xff
	.zero		1


	//   ....[133]....
        /*0974*/ 	.word	0x000097a0
        /*0978*/ 	.word	0x00000000
        /*097c*/ 	.word	0x000000c0
        /*0980*/ 	.short	0x010a
        /*0982*/ 	.byte	0xff
	.zero		1


	//   ....[134]....
        /*0984*/ 	.word	0x00009800
        /*0988*/ 	.word	0x00000005
        /*098c*/ 	.word	0x00000008
        /*0990*/ 	.short	0x010a
        /*0992*/ 	.byte	0xff
	.zero		1


	//   ....[135]....
        /*0994*/ 	.word	0x000098e0
        /*0998*/ 	.word	0x00000000
        /*099c*/ 	.word	0x00000008
        /*09a0*/ 	.short	0x010a
        /*09a2*/ 	.byte	0xff
	.zero		1


	//   ....[136]....
        /*09a4*/ 	.word	0x00009930
        /*09a8*/ 	.word	0x00000000
        /*09ac*/ 	.word	0x000000b0
        /*09b0*/ 	.short	0x010a
        /*09b2*/ 	.byte	0xff
	.zero		1


	//   ....[137]....
        /*09b4*/ 	.word	0x00009990
        /*09b8*/ 	.word	0x00000000
        /*09bc*/ 	.word	0x000000f0
        /*09c0*/ 	.short	0x010a
        /*09c2*/ 	.byte	0xff
	.zero		1


	//   ....[138]....
        /*09c4*/ 	.word	0x000099f0
        /*09c8*/ 	.word	0x00000000
        /*09cc*/ 	.word	0x00000000
        /*09d0*/ 	.short	0x010a
        /*09d2*/ 	.byte	0xff
	.zero		1


	//   ....[139]....
        /*09d4*/ 	.word	0x00009a50
        /*09d8*/ 	.word	0x00000000
        /*09dc*/ 	.word	0x00000000
        /*09e0*/ 	.short	0x010a
        /*09e2*/ 	.byte	0xff
	.zero		1


	//   ....[140]....
        /*09e4*/ 	.word	0x00009ab0
        /*09e8*/ 	.word	0x00000000
        /*09ec*/ 	.word	0x00000000
        /*09f0*/ 	.short	0x010a
        /*09f2*/ 	.byte	0xff
	.zero		1


	//   ....[141]....
        /*09f4*/ 	.word	0x00009b10
        /*09f8*/ 	.word	0x00000000
        /*09fc*/ 	.word	0x00000000
        /*0a00*/ 	.short	0x010a
        /*0a02*/ 	.byte	0xff
	.zero		1


	//   ....[142]....
        /*0a04*/ 	.word	0x00009b70
        /*0a08*/ 	.word	0x00000000
        /*0a0c*/ 	.word	0x00000130
        /*0a10*/ 	.short	0x010a
        /*0a12*/ 	.byte	0xff
	.zero		1


	//   ....[143]....
        /*0a14*/ 	.word	0x00009bc0
        /*0a18*/ 	.word	0x00000008
        /*0a1c*/ 	.word	0x000000b0
        /*0a20*/ 	.short	0x010a
        /*0a22*/ 	.byte	0xff
	.zero		1


	//   ....[144]....
        /*0a24*/ 	.word	0x00009c20
        /*0a28*/ 	.word	0x00000000
        /*0a2c*/ 	.word	0x000000a8
        /*0a30*/ 	.short	0x010a
        /*0a32*/ 	.byte	0xff
	.zero		1


	//   ....[145]....
        /*0a34*/ 	.word	0x00009c80
        /*0a38*/ 	.word	0x00000000
        /*0a3c*/ 	.word	0x00000080
        /*0a40*/ 	.short	0x010a
        /*0a42*/ 	.byte	0xff
	.zero		1


	//   ....[146]....
        /*0a44*/ 	.word	0x00009ce0
        /*0a48*/ 	.word	0x00000000
        /*0a4c*/ 	.word	0x00000088
        /*0a50*/ 	.short	0x010a
        /*0a52*/ 	.byte	0xff
	.zero		1


	//   ....[147]....
        /*0a54*/ 	.word	0x00009d40
        /*0a58*/ 	.word	0x00000000
        /*0a5c*/ 	.word	0x00000090
        /*0a60*/ 	.short	0x010a
        /*0a62*/ 	.byte	0xff
	.zero		1


	//   ....[148]....
        /*0a64*/ 	.word	0x00009da0
        /*0a68*/ 	.word	0x00000000
        /*0a6c*/ 	.word	0x00000098
        /*0a70*/ 	.short	0x010a
        /*0a72*/ 	.byte	0xff
	.zero		1


	//   ....[149]....
        /*0a74*/ 	.word	0x00009e00
        /*0a78*/ 	.word	0x00000000
        /*0a7c*/ 	.word	0x00000080
        /*0a80*/ 	.short	0x010a
        /*0a82*/ 	.byte	0xff
	.zero		1


	//   ....[150]....
        /*0a84*/ 	.word	0x00009e60
        /*0a88*/ 	.word	0x00000000
        /*0a8c*/ 	.word	0x00000088
        /*0a90*/ 	.short	0x010a
        /*0a92*/ 	.byte	0xff
	.zero		1


	//   ....[151]....
        /*0a94*/ 	.word	0x00009ec0
        /*0a98*/ 	.word	0x00000000
        /*0a9c*/ 	.word	0x00000090
        /*0aa0*/ 	.short	0x010a
        /*0aa2*/ 	.byte	0xff
	.zero		1


	//   ....[152]....
        /*0aa4*/ 	.word	0x00009f10
        /*0aa8*/ 	.word	0x00000003
        /*0aac*/ 	.word	0x000000b0
        /*0ab0*/ 	.short	0x010a
        /*0ab2*/ 	.byte	0xff
	.zero		1


	//   ....[153]....
        /*0ab4*/ 	.word	0x00009f70
        /*0ab8*/ 	.word	0x00000002
        /*0abc*/ 	.word	0x00000060
        /*0ac0*/ 	.short	0x010a
        /*0ac2*/ 	.byte	0xff
	.zero		1


	//   ....[154]....
        /*0ac4*/ 	.word	0x00009fc0
        /*0ac8*/ 	.word	0x00000035
        /*0acc*/ 	.word	0x000000d0
        /*0ad0*/ 	.short	0x010a
        /*0ad2*/ 	.byte	0xff
	.zero		1


	//   ....[155]....
        /*0ad4*/ 	.word	0x0000a010
        /*0ad8*/ 	.word	0x00000002
        /*0adc*/ 	.word	0x00000060
        /*0ae0*/ 	.short	0x010a
        /*0ae2*/ 	.byte	0xff
	.zero		1


	//   ....[156]....
        /*0ae4*/ 	.word	0x0000a060
        /*0ae8*/ 	.word	0x00000002
        /*0aec*/ 	.word	0x00000060
        /*0af0*/ 	.short	0x010a
        /*0af2*/ 	.byte	0xff
	.zero		1


	//   ....[157]....
        /*0af4*/ 	.word	0x0000a0b0
        /*0af8*/ 	.word	0x00000003
        /*0afc*/ 	.word	0x00000060
        /*0b00*/ 	.short	0x010a
        /*0b02*/ 	.byte	0xff
	.zero		1


	//----- nvinfo : EIATTR_NUM_MBARRIERS
	.align		4
.L_47:
        /*0b04*/ 	.byte	0x03, 0x38
        /*0b06*/ 	.short	0x0027


	//----- nvinfo : EIATTR_EXIT_INSTR_OFFSETS
	.align		4
        /*0b08*/ 	.byte	0x04, 0x1c
        /*0b0a*/ 	.short	(.L_49 - .L_48)


	//   ....[0]....
.L_48:
        /*0b0c*/ 	.word	0x00002df0


	//   ....[1]....
        /*0b10*/ 	.word	0x000032e0


	//   ....[2]....
        /*0b14*/ 	.word	0x00003340


	//   ....[3]....
        /*0b18*/ 	.word	0x00004880


	//   ....[4]....
        /*0b1c*/ 	.word	0x00005c30


	//   ....[5]....
        /*0b20*/ 	.word	0x00005c70


	//   ....[6]....
        /*0b24*/ 	.word	0x00009220


	//   ....[7]....
        /*0b28*/ 	.word	0x000092a0


	//   ....[8]....
        /*0b2c*/ 	.word	0x000092d0


	//   ....[9]....
        /*0b30*/ 	.word	0x00009340


	//----- nvinfo : EIATTR_MAX_THREADS
	.align		4
.L_49:
        /*0b34*/ 	.byte	0x04, 0x05
        /*0b36*/ 	.short	(.L_51 - .L_50)
.L_50:
        /*0b38*/ 	.word	0x00000100
        /*0b3c*/ 	.word	0x00000001
        /*0b40*/ 	.word	0x00000001


	//----- nvinfo : EIATTR_CRS_STACK_SIZE
	.align		4
.L_51:
        /*0b44*/ 	.byte	0x04, 0x1e
        /*0b46*/ 	.short	(.L_53 - .L_52)
.L_52:
        /*0b48*/ 	.word	0x00000000


	//----- nvinfo : EIATTR_CBANK_PARAM_SIZE
	.align		4
.L_53:
        /*0b4c*/ 	.byte	0x03, 0x19
        /*0b4e*/ 	.short	0x0800


	//----- nvinfo : EIATTR_PARAM_CBANK
	.align		4
        /*0b50*/ 	.byte	0x04, 0x0a
        /*0b52*/ 	.short	(.L_55 - .L_54)
	.align		4
.L_54:
        /*0b54*/ 	.word	index@(.nv.constant0._ZN7cutlass13device_kernelINS_4gemm6kernel13GemmUniversalIN4cute5tupleIJiiiiEEENS1_10collective13CollectiveMmaINS1_35MainloopSm100TmaUmmaWarpSpecializedILi6ELi2ELi4ENS5_IJNS4_1CILi4EEENSA_ILi1EEESC_EEEEENS5_IJNSA_ILi128EEESF_SF_EEENS_6half_tENS5_IJlSC_lEEESH_SI_NS4_8TiledMMAINS4_8MMA_AtomIJNS4_26SM100_MMA_F16BF16_2x1SM_SSISH_SH_fLi128ELi128ELNS4_4UMMA5MajorE0ELSN_0ELNSM_7ScaleInE0ELSO_0EEEEEENS4_6LayoutINS5_IJSC_SC_SC_EEENS5_IJNSA_ILi0EEEST_ST_EEEEENS5_IJNS4_10UnderscoreESW_SW_EEEEENS4_18SM100_TMA_2SM_LOADENS4_14ComposedLayoutINS4_7SwizzleILi3ELi4ELi3EEENS4_18smem_ptr_flag_bitsILi16EEENSR_INS5_IJNSA_ILi8EEENSA_ILi64EEEEEENS5_IJS16_SC_EEEEEEEvNS4_8identityENS4_28SM100_TMA_2SM_LOAD_MULTICASTES1A_vS1B_EENS_8epilogue10collective18CollectiveEpilogueINS1E_23Sm100TmaWarpSpecializedILi4ELi2ELi16ELb1ELb0EEEJNS5_IJS16_SF_SF_EEENS5_IJNSR_IS16_SC_EENSR_INS5_IJNSA_ILi16EEENSA_ILi2EEEEEENS5_IJSC_S16_EEEEEEEESH_SI_SH_SI_NS1E_6fusion15FusionCallbacksIS1I_NS1R_17LinearCombinationISH_fSH_fLNS_15FloatRoundStyleE2EEES1J_S1Q_JEEENS4_5SM1004TMEM4LOAD26SM100_TMEM_LOAD_32dp32b16xENS4_13SM90_TMA_LOADENS10_INS11_ILi1ELi4ELi3EEES14_NSR_INS5_IJS15_S1L_EEENS5_IJS1L_SC_EEEEEEENS4_39AutoVectorizingCopyWithAssumedAlignmentILi128EEENS4_14SM90_TMA_STOREES26_S28_S28_EEEvvEEEEvNT_6ParamsE)
        /*0b58*/ 	.short	0x0380
        /*0b5a*/ 	.short	0x0800


	//----- nvinfo : EIATTR_SW_WAR
	.align		4
.L_55:
        /*0b5c*/ 	.byte	0x04, 0x36
        /*0b5e*/ 	.short	(.L_57 - .L_56)
.L_56:
        /*0b60*/ 	.word	0x00000008
.L_57:


//--------------------- .nv.callgraph             --------------------------
	.section	.nv.callgraph,"",@"SHT_CUDA_CALLGRAPH"
	.align	4
	.sectionentsize	8
	.align		4
        /*0000*/ 	.word	0x00000000
	.align		4
        /*0004*/ 	.word	0xffffffff
	.align		4
        /*0008*/ 	.word	index@(_ZN7cutlass13device_kernelINS_4gemm6kernel13GemmUniversalIN4cute5tupleIJiiiiEEENS1_10collective13CollectiveMmaINS1_35MainloopSm100TmaUmmaWarpSpecializedILi6ELi2ELi4ENS5_IJNS4_1CILi4EEENSA_ILi1EEESC_EEEEENS5_IJNSA_ILi128EEESF_SF_EEENS_6half_tENS5_IJlSC_lEEESH_SI_NS4_8TiledMMAINS4_8MMA_AtomIJNS4_26SM100_MMA_F16BF16_2x1SM_SSISH_SH_fLi128ELi128ELNS4_4UMMA5MajorE0ELSN_0ELNSM_7ScaleInE0ELSO_0EEEEEENS4_6LayoutINS5_IJSC_SC_SC_EEENS5_IJNSA_ILi0EEEST_ST_EEEEENS5_IJNS4_10UnderscoreESW_SW_EEEEENS4_18SM100_TMA_2SM_LOADENS4_14ComposedLayoutINS4_7SwizzleILi3ELi4ELi3EEENS4_18smem_ptr_flag_bitsILi16EEENSR_INS5_IJNSA_ILi8EEENSA_ILi64EEEEEENS5_IJS16_SC_EEEEEEEvNS4_8identityENS4_28SM100_TMA_2SM_LOAD_MULTICASTES1A_vS1B_EENS_8epilogue10collective18CollectiveEpilogueINS1E_23Sm100TmaWarpSpecializedILi4ELi2ELi16ELb1ELb0EEEJNS5_IJS16_SF_SF_EEENS5_IJNSR_IS16_SC_EENSR_INS5_IJNSA_ILi16EEENSA_ILi2EEEEEENS5_IJSC_S16_EEEEEEEESH_SI_SH_SI_NS1E_6fusion15FusionCallbacksIS1I_NS1R_17LinearCombinationISH_fSH_fLNS_15FloatRoundStyleE2EEES1J_S1Q_JEEENS4_5SM1004TMEM4LOAD26SM100_TMEM_LOAD_32dp32b16xENS4_13SM90_TMA_LOADENS10_INS11_ILi1ELi4ELi3EEES14_NSR_INS5_IJS15_S1L_EEENS5_IJS1L_SC_EEEEEEENS4_39AutoVectorizingCopyWithAssumedAlignmentILi128EEENS4_14SM90_TMA_STOREES26_S28_S28_EEEvvEEEEvNT_6ParamsE)
	.align		4
        /*000c*/ 	.word	index@(__assertfail)
	.align		4
        /*0010*/ 	.word	0x00000000
	.align		4
        /*0014*/ 	.word	0xfffffffe
	.align		4
        /*0018*/ 	.word	0x00000000
	.align		4
        /*001c*/ 	.word	0xfffffffd
	.align		4
        /*0020*/ 	.word	0x00000000
	.align		4
        /*0024*/ 	.word	0xfffffffc


//--------------------- .nv.constant4             --------------------------
	.section	.nv.constant4,"a",@progbits
	.align	8
	.align		8
.nv.constant4:
        /*0000*/ 	.dword	__assertfail
	.align		8
        /*0008*/ 	.dword	__unnamed_1
	.align		8
        /*0010*/ 	.dword	__unnamed_2
	.align		8
        /*0018*/ 	.dword	_ZN40_INTERNAL_07a8637e_4_k_cu_3a7be901_328014cuda3std3__45__cpo5beginE
	.align		8
        /*0020*/ 	.dword	_ZN40_INTERNAL_07a8637e_4_k_cu_3a7be901_328014cuda3std3__45__cpo3endE
	.align		8
        /*0028*/ 	.dword	_ZN40_INTERNAL_07a8637e_4_k_cu_3a7be901_328014cuda3std3__45__cpo6cbeginE
	.align		8
        /*0030*/ 	.dword	_ZN40_INTERNAL_07a8637e_4_k_cu_3a7be901_328014cuda3std3__45__cpo4cendE
	.align		8
        /*0038*/ 	.dword	_ZN40_INTERNAL_07a8637e_4_k_cu_3a7be901_328014cuda3std3__442_GLOBAL__N__07a8637e_4_k_cu_3a7be901_328016ignoreE
	.align		8
        /*0040*/ 	.dword	_ZN40_INTERNAL_07a8637e_4_k_cu_3a7be901_328014cuda3std3__419piecewise_constructE
	.align		8
        /*0048*/ 	.dword	_ZN40_INTERNAL_07a8637e_4_k_cu_3a7be901_328014cuda3std3__48in_placeE
	.align		8
        /*0050*/ 	.dword	_ZN40_INTERNAL_07a8637e_4_k_cu_3a7be901_328014cuda3std6ranges3__45__cpo4swapE
	.align		8
        /*0058*/ 	.dword	_ZN40_INTERNAL_07a8637e_4_k_cu_3a7be901_328014cuda3std6ranges3__45__cpo9iter_moveE
	.align		8
        /*0060*/ 	.dword	_ZN40_INTERNAL_07a8637e_4_k_cu_3a7be901_328014cute7productE
	.align		8
        /*0068*/ 	.dword	_ZN40_INTERNAL_07a8637e_4_k_cu_3a7be901_328014cute1_E
	.align		8
        /*0070*/ 	.dword	$str$25
	.align		8
        /*0078*/ 	.dword	$str$26
	.align		8
        /*0080*/ 	.dword	$str$27
	.align		8
        /*0088*/ 	.dword	$str$28


//--------------------- .text._ZN7cutlass13device_kernelINS_4gemm6kernel13GemmUniversalIN4cute5tupleIJiiiiEEENS1_10collective13CollectiveMmaINS1_35MainloopSm100TmaUmmaWarpSpecializedILi6ELi2ELi4ENS5_IJNS4_1CILi4EEENSA_ILi1EEESC_EEEEENS5_IJNSA_ILi128EEESF_SF_EEENS_6half_tENS5_IJlSC_lEEESH_SI_NS4_8TiledMMAINS4_8MMA_AtomIJNS4_26SM100_MMA_F16BF16_2x1SM_SSISH_SH_fLi128ELi128ELNS4_4UMMA5MajorE0ELSN_0ELNSM_7ScaleInE0ELSO_0EEEEEENS4_6LayoutINS5_IJSC_SC_SC_EEENS5_IJNSA_ILi0EEEST_ST_EEEEENS5_IJNS4_10UnderscoreESW_SW_EEEEENS4_18SM100_TMA_2SM_LOADENS4_14ComposedLayoutINS4_7SwizzleILi3ELi4ELi3EEENS4_18smem_ptr_flag_bitsILi16EEENSR_INS5_IJNSA_ILi8EEENSA_ILi64EEEEEENS5_IJS16_SC_EEEEEEEvNS4_8identityENS4_28SM100_TMA_2SM_LOAD_MULTICASTES1A_vS1B_EENS_8epilogue10collective18CollectiveEpilogueINS1E_23Sm100TmaWarpSpecializedILi4ELi2ELi16ELb1ELb0EEEJNS5_IJS16_SF_SF_EEENS5_IJNSR_IS16_SC_EENSR_INS5_IJNSA_ILi16EEENSA_ILi2EEEEEENS5_IJSC_S16_EEEEEEEESH_SI_SH_SI_NS1E_6fusion15FusionCallbacksIS1I_NS1R_17LinearCombinationISH_fSH_fLNS_15FloatRoundStyleE2EEES1J_S1Q_JEEENS4_5SM1004TMEM4LOAD26SM100_TMEM_LOAD_32dp32b16xENS4_13SM90_TMA_LOADENS10_INS11_ILi1ELi4ELi3EEES14_NSR_INS5_IJS15_S1L_EEENS5_IJS1L_SC_EEEEEEENS4_39AutoVectorizingCopyWithAssumedAlignmentILi128EEENS4_14SM90_TMA_STOREES26_S28_S28_EEEvvEEEEvNT_6ParamsE --------------------------
	.section	.text._ZN7cutlass13device_kernelINS_4gemm6kernel13GemmUniversalIN4cute5tupleIJiiiiEEENS1_10collective13CollectiveMmaINS1_35MainloopSm100TmaUmmaWarpSpecializedILi6ELi2ELi4ENS5_IJNS4_1CILi4EEENSA_ILi1EEESC_EEEEENS5_IJNSA_ILi128EEESF_SF_EEENS_6half_tENS5_IJlSC_lEEESH_SI_NS4_8TiledMMAINS4_8MMA_AtomIJNS4_26SM100_MMA_F16BF16_2x1SM_SSISH_SH_fLi128ELi128ELNS4_4UMMA5MajorE0ELSN_0ELNSM_7ScaleInE0ELSO_0EEEEEENS4_6LayoutINS5_IJSC_SC_SC_EEENS5_IJNSA_ILi0EEEST_ST_EEEEENS5_IJNS4_10UnderscoreESW_SW_EEEEENS4_18SM100_TMA_2SM_LOADENS4_14ComposedLayoutINS4_7SwizzleILi3ELi4ELi3EEENS4_18smem_ptr_flag_bitsILi16EEENSR_INS5_IJNSA_ILi8EEENSA_ILi64EEEEEENS5_IJS16_SC_EEEEEEEvNS4_8identityENS4_28SM100_TMA_2SM_LOAD_MULTICASTES1A_vS1B_EENS_8epilogue10collective18CollectiveEpilogueINS1E_23Sm100TmaWarpSpecializedILi4ELi2ELi16ELb1ELb0EEEJNS5_IJS16_SF_SF_EEENS5_IJNSR_IS16_SC_EENSR_INS5_IJNSA_ILi16EEENSA_ILi2EEEEEENS5_IJSC_S16_EEEEEEEESH_SI_SH_SI_NS1E_6fusion15FusionCallbacksIS1I_NS1R_17LinearCombinationISH_fSH_fLNS_15FloatRoundStyleE2EEES1J_S1Q_JEEENS4_5SM1004TMEM4LOAD26SM100_TMEM_LOAD_32dp32b16xENS4_13SM90_TMA_LOADENS10_INS11_ILi1ELi4ELi3EEES14_NSR_INS5_IJS15_S1L_EEENS5_IJS1L_SC_EEEEEEENS4_39AutoVectorizingCopyWithAssumedAlignmentILi128EEENS4_14SM90_TMA_STOREES26_S28_S28_EEEvvEEEEvNT_6ParamsE,"ax",@progbits
	.align	128
.text._ZN7cutlass13device_kernelINS_4gemm6kernel13GemmUniversalIN4cute5tupleIJiiiiEEENS1_10collective13CollectiveMmaINS1_35MainloopSm100TmaUmmaWarpSpecializedILi6ELi2ELi4ENS5_IJNS4_1CILi4EEENSA_ILi1EEESC_EEEEENS5_IJNSA_ILi128EEESF_SF_EEENS_6half_tENS5_IJlSC_lEEESH_SI_NS4_8TiledMMAINS4_8MMA_AtomIJNS4_26SM100_MMA_F16BF16_2x1SM_SSISH_SH_fLi128ELi128ELNS4_4UMMA5MajorE0ELSN_0ELNSM_7ScaleInE0ELSO_0EEEEEENS4_6LayoutINS5_IJSC_SC_SC_EEENS5_IJNSA_ILi0EEEST_ST_EEEEENS5_IJNS4_10UnderscoreESW_SW_EEEEENS4_18SM100_TMA_2SM_LOADENS4_14ComposedLayoutINS4_7SwizzleILi3ELi4ELi3EEENS4_18smem_ptr_flag_bitsILi16EEENSR_INS5_IJNSA_ILi8EEENSA_ILi64EEEEEENS5_IJS16_SC_EEEEEEEvNS4_8identityENS4_28SM100_TMA_2SM_LOAD_MULTICASTES1A_vS1B_EENS_8epilogue10collective18CollectiveEpilogueINS1E_23Sm100TmaWarpSpecializedILi4ELi2ELi16ELb1ELb0EEEJNS5_IJS16_SF_SF_EEENS5_IJNSR_IS16_SC_EENSR_INS5_IJNSA_ILi16EEENSA_ILi2EEEEEENS5_IJSC_S16_EEEEEEEESH_SI_SH_SI_NS1E_6fusion15FusionCallbacksIS1I_NS1R_17LinearCombinationISH_fSH_fLNS_15FloatRoundStyleE2EEES1J_S1Q_JEEENS4_5SM1004TMEM4LOAD26SM100_TMEM_LOAD_32dp32b16xENS4_13SM90_TMA_LOADENS10_INS11_ILi1ELi4ELi3EEES14_NSR_INS5_IJS15_S1L_EEENS5_IJS1L_SC_EEEEEEENS4_39AutoVectorizingCopyWithAssumedAlignmentILi128EEENS4_14SM90_TMA_STOREES26_S28_S28_EEEvvEEEEvNT_6ParamsE:
        .type           _ZN7cutlass13device_kernelINS_4gemm6kernel13GemmUniversalIN4cute5tupleIJiiiiEEENS1_10collective13CollectiveMmaINS1_35MainloopSm100TmaUmmaWarpSpecializedILi6ELi2ELi4ENS5_IJNS4_1CILi4EEENSA_ILi1EEESC_EEEEENS5_IJNSA_ILi128EEESF_SF_EEENS_6half_tENS5_IJlSC_lEEESH_SI_NS4_8TiledMMAINS4_8MMA_AtomIJNS4_26SM100_MMA_F16BF16_2x1SM_SSISH_SH_fLi128ELi128ELNS4_4UMMA5MajorE0ELSN_0ELNSM_7ScaleInE0ELSO_0EEEEEENS4_6LayoutINS5_IJSC_SC_SC_EEENS5_IJNSA_ILi0EEEST_ST_EEEEENS5_IJNS4_10UnderscoreESW_SW_EEEEENS4_18SM100_TMA_2SM_LOADENS4_14ComposedLayoutINS4_7SwizzleILi3ELi4ELi3EEENS4_18smem_ptr_flag_bitsILi16EEENSR_INS5_IJNSA_ILi8EEENSA_ILi64EEEEEENS5_IJS16_SC_EEEEEEEvNS4_8identityENS4_28SM100_TMA_2SM_LOAD_MULTICASTES1A_vS1B_EENS_8epilogue10collective18CollectiveEpilogueINS1E_23Sm100TmaWarpSpecializedILi4ELi2ELi16ELb1ELb0EEEJNS5_IJS16_SF_SF_EEENS5_IJNSR_IS16_SC_EENSR_INS5_IJNSA_ILi16EEENSA_ILi2EEEEEENS5_IJSC_S16_EEEEEEEESH_SI_SH_SI_NS1E_6fusion15FusionCallbacksIS1I_NS1R_17LinearCombinationISH_fSH_fLNS_15FloatRoundStyleE2EEES1J_S1Q_JEEENS4_5SM1004TMEM4LOAD26SM100_TMEM_LOAD_32dp32b16xENS4_13SM90_TMA_LOADENS10_INS11_ILi1ELi4ELi3EEES14_NSR_INS5_IJS15_S1L_EEENS5_IJS1L_SC_EEEEEEENS4_39AutoVectorizingCopyWithAssumedAlignmentILi128EEENS4_14SM90_TMA_STOREES26_S28_S28_EEEvvEEEEvNT_6ParamsE,@function
        .size           _ZN7cutlass13device_kernelINS_4gemm6kernel13GemmUniversalIN4cute5tupleIJiiiiEEENS1_10collective13CollectiveMmaINS1_35MainloopSm100TmaUmmaWarpSpecializedILi6ELi2ELi4ENS5_IJNS4_1CILi4EEENSA_ILi1EEESC_EEEEENS5_IJNSA_ILi128EEESF_SF_EEENS_6half_tENS5_IJlSC_lEEESH_SI_NS4_8TiledMMAINS4_8MMA_AtomIJNS4_26SM100_MMA_F16BF16_2x1SM_SSISH_SH_fLi128ELi128ELNS4_4UMMA5MajorE0ELSN_0ELNSM_7ScaleInE0ELSO_0EEEEEENS4_6LayoutINS5_IJSC_SC_SC_EEENS5_IJNSA_ILi0EEEST_ST_EEEEENS5_IJNS4_10UnderscoreESW_SW_EEEEENS4_18SM100_TMA_2SM_LOADENS4_14ComposedLayoutINS4_7SwizzleILi3ELi4ELi3EEENS4_18smem_ptr_flag_bitsILi16EEENSR_INS5_IJNSA_ILi8EEENSA_ILi64EEEEEENS5_IJS16_SC_EEEEEEEvNS4_8identityENS4_28SM100_TMA_2SM_LOAD_MULTICASTES1A_vS1B_EENS_8epilogue10collective18CollectiveEpilogueINS1E_23Sm100TmaWarpSpecializedILi4ELi2ELi16ELb1ELb0EEEJNS5_IJS16_SF_SF_EEENS5_IJNSR_IS16_SC_EENSR_INS5_IJNSA_ILi16EEENSA_ILi2EEEEEENS5_IJSC_S16_EEEEEEEESH_SI_SH_SI_NS1E_6fusion15FusionCallbacksIS1I_NS1R_17LinearCombinationISH_fSH_fLNS_15FloatRoundStyleE2EEES1J_S1Q_JEEENS4_5SM1004TMEM4LOAD26SM100_TMEM_LOAD_32dp32b16xENS4_13SM90_TMA_LOADENS10_INS11_ILi1ELi4ELi3EEES14_NSR_INS5_IJS15_S1L_EEENS5_IJS1L_SC_EEEEEEENS4_39AutoVectorizingCopyWithAssumedAlignmentILi128EEENS4_14SM90_TMA_STOREES26_S28_S28_EEEvvEEEEvNT_6ParamsE,(.L_x_205 - _ZN7cutlass13device_kernelINS_4gemm6kernel13GemmUniversalIN4cute5tupleIJiiiiEEENS1_10collective13CollectiveMmaINS1_35MainloopSm100TmaUmmaWarpSpecializedILi6ELi2ELi4ENS5_IJNS4_1CILi4EEENSA_ILi1EEESC_EEEEENS5_IJNSA_ILi128EEESF_SF_EEENS_6half_tENS5_IJlSC_lEEESH_SI_NS4_8TiledMMAINS4_8MMA_AtomIJNS4_26SM100_MMA_F16BF16_2x1SM_SSISH_SH_fLi128ELi128ELNS4_4UMMA5MajorE0ELSN_0ELNSM_7ScaleInE0ELSO_0EEEEEENS4_6LayoutINS5_IJSC_SC_SC_EEENS5_IJNSA_ILi0EEEST_ST_EEEEENS5_IJNS4_10UnderscoreESW_SW_EEEEENS4_18SM100_TMA_2SM_LOADENS4_14ComposedLayoutINS4_7SwizzleILi3ELi4ELi3EEENS4_18smem_ptr_flag_bitsILi16EEENSR_INS5_IJNSA_ILi8EEENSA_ILi64EEEEEENS5_IJS16_SC_EEEEEEEvNS4_8identityENS4_28SM100_TMA_2SM_LOAD_MULTICASTES1A_vS1B_EENS_8epilogue10collective18CollectiveEpilogueINS1E_23Sm100TmaWarpSpecializedILi4ELi2ELi16ELb1ELb0EEEJNS5_IJS16_SF_SF_EEENS5_IJNSR_IS16_SC_EENSR_INS5_IJNSA_ILi16EEENSA_ILi2EEEEEENS5_IJSC_S16_EEEEEEEESH_SI_SH_SI_NS1E_6fusion15FusionCallbacksIS1I_NS1R_17LinearCombinationISH_fSH_fLNS_15FloatRoundStyleE2EEES1J_S1Q_JEEENS4_5SM1004TMEM4LOAD26SM100_TMEM_LOAD_32dp32b16xENS4_13SM90_TMA_LOADENS10_INS11_ILi1ELi4ELi3EEES14_NSR_INS5_IJS15_S1L_EEENS5_IJS1L_SC_EEEEEEENS4_39AutoVectorizingCopyWithAssumedAlignmentILi128EEENS4_14SM90_TMA_STOREES26_S28_S28_EEEvvEEEEvNT_6ParamsE)
        .other          _ZN7cutlass13device_kernelINS_4gemm6kernel13GemmUniversalIN4cute5tupleIJiiiiEEENS1_10collective13CollectiveMmaINS1_35MainloopSm100TmaUmmaWarpSpecializedILi6ELi2ELi4ENS5_IJNS4_1CILi4EEENSA_ILi1EEESC_EEEEENS5_IJNSA_ILi128EEESF_SF_EEENS_6half_tENS5_IJlSC_lEEESH_SI_NS4_8TiledMMAINS4_8MMA_AtomIJNS4_26SM100_MMA_F16BF16_2x1SM_SSISH_SH_fLi128ELi128ELNS4_4UMMA5MajorE0ELSN_0ELNSM_7ScaleInE0ELSO_0EEEEEENS4_6LayoutINS5_IJSC_SC_SC_EEENS5_IJNSA_ILi0EEEST_ST_EEEEENS5_IJNS4_10UnderscoreESW_SW_EEEEENS4_18SM100_TMA_2SM_LOADENS4_14ComposedLayoutINS4_7SwizzleILi3ELi4ELi3EEENS4_18smem_ptr_flag_bitsILi16EEENSR_INS5_IJNSA_ILi8EEENSA_ILi64EEEEEENS5_IJS16_SC_EEEEEEEvNS4_8identityENS4_28SM100_TMA_2SM_LOAD_MULTICASTES1A_vS1B_EENS_8epilogue10collective18CollectiveEpilogueINS1E_23Sm100TmaWarpSpecializedILi4ELi2ELi16ELb1ELb0EEEJNS5_IJS16_SF_SF_EEENS5_IJNSR_IS16_SC_EENSR_INS5_IJNSA_ILi16EEENSA_ILi2EEEEEENS5_IJSC_S16_EEEEEEEESH_SI_SH_SI_NS1E_6fusion15FusionCallbacksIS1I_NS1R_17LinearCombinationISH_fSH_fLNS_15FloatRoundStyleE2EEES1J_S1Q_JEEENS4_5SM1004TMEM4LOAD26SM100_TMEM_LOAD_32dp32b16xENS4_13SM90_TMA_LOADENS10_INS11_ILi1ELi4ELi3EEES14_NSR_INS5_IJS15_S1L_EEENS5_IJS1L_SC_EEEEEEENS4_39AutoVectorizingCopyWithAssumedAlignmentILi128EEENS4_14SM90_TMA_STOREES26_S28_S28_EEEvvEEEEvNT_6ParamsE,@"STO_CUDA_ENTRY STV_DEFAULT"
_ZN7cutlass13device_kernelINS_4gemm6kernel13GemmUniversalIN4cute5tupleIJiiiiEEENS1_10collective13CollectiveMmaINS1_35MainloopSm100TmaUmmaWarpSpecializedILi6ELi2ELi4ENS5_IJNS4_1CILi4EEENSA_ILi1EEESC_EEEEENS5_IJNSA_ILi128EEESF_SF_EEENS_6half_tENS5_IJlSC_lEEESH_SI_NS4_8TiledMMAINS4_8MMA_AtomIJNS4_26SM100_MMA_F16BF16_2x1SM_SSISH_SH_fLi128ELi128ELNS4_4UMMA5MajorE0ELSN_0ELNSM_7ScaleInE0ELSO_0EEEEEENS4_6LayoutINS5_IJSC_SC_SC_EEENS5_IJNSA_ILi0EEEST_ST_EEEEENS5_IJNS4_10UnderscoreESW_SW_EEEEENS4_18SM100_TMA_2SM_LOADENS4_14ComposedLayoutINS4_7SwizzleILi3ELi4ELi3EEENS4_18smem_ptr_flag_bitsILi16EEENSR_INS5_IJNSA_ILi8EEENSA_ILi64EEEEEENS5_IJS16_SC_EEEEEEEvNS4_8identityENS4_28SM100_TMA_2SM_LOAD_MULTICASTES1A_vS1B_EENS_8epilogue10collective18CollectiveEpilogueINS1E_23Sm100TmaWarpSpecializedILi4ELi2ELi16ELb1ELb0EEEJNS5_IJS16_SF_SF_EEENS5_IJNSR_IS16_SC_EENSR_INS5_IJNSA_ILi16EEENSA_ILi2EEEEEENS5_IJSC_S16_EEEEEEEESH_SI_SH_SI_NS1E_6fusion15FusionCallbacksIS1I_NS1R_17LinearCombinationISH_fSH_fLNS_15FloatRoundStyleE2EEES1J_S1Q_JEEENS4_5SM1004TMEM4LOAD26SM100_TMEM_LOAD_32dp32b16xENS4_13SM90_TMA_LOADENS10_INS11_ILi1ELi4ELi3EEES14_NSR_INS5_IJS15_S1L_EEENS5_IJS1L_SC_EEEEEEENS4_39AutoVectorizingCopyWithAssumedAlignmentILi128EEENS4_14SM90_TMA_STOREES26_S28_S28_EEEvvEEEEvNT_6ParamsE:
[----:B------:R-:W1:Y:S01]  /*0000*/  LDC R1, c[0x0][0x37c] ;  /* 0x0000df00ff017b82 */ /* 0x000e620000000800 */
[----:B------:R-:W2:Y:S01]  /*0010*/  S2R R60, SR_TID.X ;  /* 0x00000000003c7919 */ /* 0x000ea20000002100 */
[----:B------:R-:W3:Y:S06]  /*0020*/  LDCU.64 UR8, c[0x0][0x890] ;  /* 0x00011200ff0877ac */ /* 0x000eec0008000a00 */
[----:B------:R-:W4:Y:S01]  /*0030*/  S2UR UR47, SR_CgaCtaId ;  /* 0x00000000002f79c3 */ /* 0x000f220000008800 */
[----:B------:R-:W-:Y:S02]  /*0040*/  PRMT R46, RZ, 0x7610, R46 ;  /* 0x00007610ff2e7816 */ /* 0x000fe4000000002e */
[----:B------:R-:W-:Y:S01]  /*0050*/  ELECT P1, URZ, PT ;  /* 0x0000000000ff782f */ /* 0x000fe20003820000 */
[----:B---3--:R-:W-:-:S04]  /*0060*/  UISETP.NE.U32.AND UP0, UPT, UR8, URZ, UPT ;  /* 0x000000ff0800728c */ /* 0x008fc8000bf05070 */
[----:B------:R-:W-:Y:S02]  /*0070*/  UISETP.NE.AND.EX UP0, UPT, UR9, URZ, UPT, UP0 ;  /* 0x000000ff0900728c */ /* 0x000fe4000bf05300 */
[----:B----4-:R-:W-:Y:S02]  /*0080*/  ULOP3.LUT UR68, UR47, 0x1, URZ, 0xc0, !UPT ;  /* 0x000000012f447892 */ /* 0x010fe4000f8ec0ff */
[----:B------:R-:W-:Y:S01]  /*0090*/  ULOP3.LUT UR69, UR47, 0x1, URZ, 0x3c, !UPT ;  /* 0x000000012f457892 */ /* 0x000fe2000f8e3cff */
[----:B--2---:R-:W-:-:S05]  /*00a0*/  SHF.R.U32.HI R47, RZ, 0x5, R60 ;  /* 0x00000005ff2f7819 */ /* 0x004fca000001163c */
[----:B------:R-:W2:Y:S02]  /*00b0*/  SHFL.IDX PT, R0, R47, RZ, 0x1f ;  /* 0x00001fff2f007589 */ /* 0x000ea400000e0000 */
[----:B--2---:R-:W-:Y:S01]  /*00c0*/  R2UR UR18, R0 ;  /* 0x00000000001272ca */ /* 0x004fe200000e0000 */
[----:B-1----:R-:W-:-:S14]  /*00d0*/  BRA.U UP0, `(.L_x_0) ;  /* 0x0000000100307547 */ /* 0x002fdc000b800000 */
[----:B------:R-:W1:Y:S02]  /*00e0*/  LDCU.64 UR4, c[0x0][0x888] ;  /* 0x00011100ff0477ac */ /* 0x000e640008000a00 */
[----:B-1----:R-:W-:-:S04]  /*00f0*/  UISETP.NE.U32.AND UP0, UPT, UR4, URZ, UPT ;  /* 0x000000ff0400728c */ /* 0x002fc8000bf05070 */
[----:B------:R-:W-:-:S09]  /*0100*/  UISETP.NE.AND.EX UP0, UPT, UR5, URZ, UPT, UP0 ;  /* 0x000000ff0500728c */ /* 0x000fd2000bf05300 */
[----:B------:R-:W-:Y:S05]  /*0110*/  BRA.U !UP0, `(.L_x_1) ;  /* 0x0000000108147547 */ /* 0x000fea000b800000 */
[----:B------:R-:W1:Y:S01]  /*0120*/  LDC.64 R2, c[0x0][0x888] ;  /* 0x00022200ff027b82 */ /* 0x000e620000000a00 */
[----:B------:R-:W1:Y:S02]  /*0130*/  LDCU.64 UR4, c[0x0][0x358] ;  /* 0x00006b00ff0477ac */ /* 0x000e640008000a00 */
[----:B-1----:R1:W5:Y:S01]  /*0140*/  LDG.E R27, desc[UR4][R2.64] ;  /* 0x00000004021b7981 */ /* 0x002362000c1e1900 */
[----:B------:R-:W-:Y:S01]  /*0150*/  HFMA2 R46, -RZ, RZ, 0, 5.9604644775390625e-08 ;  /* 0x00000001ff2e7431 */ /* 0x000fe200000001ff */
[----:B------:R-:W-:Y:S05]  /*0160*/  BRA `(.L_x_0) ;  /* 0x00000000000c7947 */ /* 0x000fea0003800000 */
.L_x_1:
[----:B------:R-:W1:Y:S01]  /*0170*/  LDCU UR4, c[0x0][0x880] ;  /* 0x00011000ff0477ac */ /* 0x000e620008000800 */
[----:B------:R-:W-:Y:S01]  /*0180*/  HFMA2 R46, -RZ, RZ, 0, 5.9604644775390625e-08 ;  /* 0x00000001ff2e7431 */ /* 0x000fe200000001ff */
[----:B-1----:R-:W-:-:S07]  /*0190*/  MOV R27, UR4 ;  /* 0x00000004001b7c02 */ /* 0x002fce0008000f00 */
.L_x_0:
[----:B------:R-:W2:Y:S02]  /*01a0*/  LDCU.64 UR4, c[0x0][0x8b0] ;  /* 0x00011600ff0477ac */ /* 0x000ea40008000a00 */
[----:B--2---:R-:W-:-:S04]  /*01b0*/  UISETP.NE.U32.AND UP0, UPT, UR4, URZ, UPT ;  /* 0x000000ff0400728c */ /* 0x004fc8000bf05070 */
[----:B------:R-:W-:-:S09]  /*01c0*/  UISETP.NE.AND.EX UP0, UPT, UR5, URZ, UPT, UP0 ;  /* 0x000000ff0500728c */ /* 0x000fd2000bf05300 */
[----:B------:R-:W-:Y:S05]  /*01d0*/  BRA.U UP0, `(.L_x_2) ;  /* 0x0000000100287547 */ /* 0x000fea000b800000 */
[----:B------:R-:W2:Y:S02]  /*01e0*/  LDCU.64 UR4, c[0x0][0x8a8] ;  /* 0x00011500ff0477ac */ /* 0x000ea40008000a00 */
[----:B--2---:R-:W-:-:S04]  /*01f0*/  UISETP.NE.U32.AND UP0, UPT, UR4, URZ, UPT ;  /* 0x000000ff0400728c */ /* 0x004fc8000bf05070 */
[----:B------:R-:W-:-:S09]  /*0200*/  UISETP.NE.AND.EX UP0, UPT, UR5, URZ, UPT, UP0 ;  /* 0x000000ff0500728c */ /* 0x000fd2000bf05300 */
[----:B------:R-:W-:Y:S05]  /*0210*/  BRA.U !UP0, `(.L_x_3) ;  /* 0x0000000108107547 */ /* 0x000fea000b800000 */
[----:B------:R-:W2:Y:S01]  /*0220*/  LDC.64 R24, c[0x0][0x8a8] ;  /* 0x00022a00ff187b82 */ /* 0x000ea20000000a00 */
[----:B------:R-:W2:Y:S02]  /*0230*/  LDCU.64 UR4, c[0x0][0x358] ;  /* 0x00006b00ff0477ac */ /* 0x000ea40008000a00 */
[----:B--2---:R2:W5:Y:S01]  /*0240*/  LDG.E R24, desc[UR4][R24.64] ;  /* 0x0000000418187981 */ /* 0x004562000c1e1900 */
[----:B------:R-:W-:Y:S05]  /*0250*/  BRA `(.L_x_2) ;  /* 0x0000000000087947 */ /* 0x000fea0003800000 */
.L_x_3:
[----:B------:R-:W2:Y:S02]  /*0260*/  LDCU UR4, c[0x0][0x8a0] ;  /* 0x00011400ff0477ac */ /* 0x000ea40008000800 */
[----:B--2---:R-:W-:Y:S02]  /*0270*/  MOV R24, UR4 ;  /* 0x0000000400187c02 */ /* 0x004fe40008000f00 */
.L_x_2:
[----:B------:R-:W-:Y:S01]  /*0280*/  IMAD.U32 R0, RZ, RZ, UR18 ;  /* 0x00000012ff007e24 */ /* 0x000fe2000f8e00ff */
[----:B------:R-:W-:Y:S04]  /*0290*/  BSSY.RECONVERGENT B0, `(.L_x_4) ;  /* 0x000000c000007945 */ /* 0x000fe80003800200 */
[C---:B------:R-:W-:Y:S02]  /*02a0*/  ISETP.NE.OR P2, PT, R0.reuse, 0x1, !P1 ;  /* 0x000000010000780c */ /* 0x040fe40004f45670 */
[----:B------:R-:W-:-:S11]  /*02b0*/  ISETP.NE.OR P0, PT, R0, 0x3, !P1 ;  /* 0x000000030000780c */ /* 0x000fd60004f05670 */
[----:B------:R-:W-:Y:S05]  /*02c0*/  @P2 BRA `(.L_x_5) ;  /* 0x0000000000202947 */ /* 0x000fea0003800000 */
[----:B------:R-:W3:Y:S02]  /*02d0*/  LDCU.64 UR4, c[0x0][0x348] ;  /* 0x00006900ff0477ac */ /* 0x000ee40008000a00 */
[----:B---3--:R-:W-:Y:S02]  /*02e0*/  UIADD3 UR6, UP1, UPT, UR4, 0x80, URZ ;  /* 0x0000008004067890 */ /* 0x008fe4000ff3e0ff */
[----:B------:R-:W-:Y:S02]  /*02f0*/  UIADD3 UR4, UP0, UPT, UR4, 0x180, URZ ;  /* 0x0000018004047890 */ /* 0x000fe4000ff1e0ff */
[----:B------:R-:W-:Y:S02]  /*0300*/  UIADD3.X UR7, UPT, UPT, URZ, UR5, URZ, UP1, !UPT ;  /* 0x00000005ff077290 */ /* 0x000fe40008ffe4ff */
[----:B------:R-:W-:-:S07]  /*0310*/  UIADD3.X UR5, UPT, UPT, URZ, UR5, URZ, UP0, !UPT ;  /* 0x00000005ff057290 */ /* 0x000fce00087fe4ff */
[----:B------:R3:W-:Y:S02]  /*0320*/  UTMACCTL.PF [UR6] ;  /* 0x00000000060079b9 */ /* 0x0007e40008040000 */
[----:B------:R3:W-:Y:S02]  /*0330*/  UTMACCTL.PF [UR4] ;  /* 0x00000000040079b9 */ /* 0x0007e40008040000 */
[----:B---3--:R-:W-:Y:S01]  /*0340*/  NOP ;  /* 0x0000000000007918 */ /* 0x008fe20000000000 */
.L_x_5:
[----:B------:R-:W-:Y:S05]  /*0350*/  BSYNC.RECONVERGENT B0 ;  /* 0x0000000000007941 */ /* 0x000fea0003800200 */
.L_x_4:
[----:B------:R-:W-:Y:S04]  /*0360*/  BSSY.RECONVERGENT B0, `(.L_x_6) ;  /* 0x000000a000007945 */ /* 0x000fe80003800200 */
        /* <DEDUP_REMOVED lines=9> */
.L_x_7:
[----:B------:R-:W-:Y:S05]  /*0400*/  BSYNC.RECONVERGENT B0 ;  /* 0x0000000000007941 */ /* 0x000fea0003800200 */
.L_x_6:
[----:B------:R-:W3:Y:S01]  /*0410*/  LDCU.64 UR4, c[0x0][0x888] ;  /* 0x00011100ff0477ac */ /* 0x000ee20008000a00 */
[----:B------:R-:W-:Y:S02]  /*0420*/  UISETP.EQ.U32.AND UP2, UPT, UR8, URZ, UPT ;  /* 0x000000ff0800728c */ /* 0x000fe4000bf42070 */
[----:B------:R-:W-:Y:S02]  /*0430*/  UPLOP3.LUT UP4, UPT, UPT, UPT, UPT, 0x80, 0x8 ;  /* 0x000000000008789c */ /* 0x000fe40003f8f070 */
[----:B---3--:R-:W-:-:S04]  /*0440*/  UISETP.NE.U32.AND UP0, UPT, UR4, URZ, UPT ;  /* 0x000000ff0400728c */ /* 0x008fc8000bf05070 */
[----:B------:R-:W-:-:S04]  /*0450*/  UISETP.NE.AND.EX UP1, UPT, UR5, URZ, UPT, UP0 ;  /* 0x000000ff0500728c */ /* 0x000fc8000bf25300 */
[----:B------:R-:W-:-:S04]  /*0460*/  UISETP.EQ.OR.EX UP3, UPT, UR9, URZ, !UP1, UP2 ;  /* 0x000000ff0900728c */ /* 0x000fc8000cf62720 */
[----:B------:R-:W-:-:S06]  /*0470*/  UP2UR UR4, UPR, URZ, 0x8 ;  /* 0x00000008ff047883 */ /* 0x000fcc0008000000 */
[----:B------:R-:W-:Y:S01]  /*0480*/  MOV R51, UR4 ;  /* 0x0000000400337c02 */ /* 0x000fe20008000f00 */
[----:B------:R-:W-:Y:S06]  /*0490*/  BRA.U !UP3, `(.L_x_8) ;  /* 0x000000010b207547 */ /* 0x000fec000b800000 */
[----:B------:R-:W-:Y:S01]  /*04a0*/  UISETP.NE.U32.AND UP2, UPT, UR8, URZ, UPT ;  /* 0x000000ff0800728c */ /* 0x000fe2000bf45070 */
[----:B-----5:R-:W-:Y:S01]  /*04b0*/  FSETP.NEU.AND P0, PT, R27, RZ, PT ;  /* 0x000000ff1b00720b */ /* 0x020fe20003f0d000 */
[----:B------:R-:W-:Y:S02]  /*04c0*/  USEL UR4, URZ, 0xffffffff, UP1 ;  /* 0xffffffffff047887 */ /* 0x000fe40008800000 */
[----:B------:R-:W-:-:S10]  /*04d0*/  UISETP.NE.AND.EX UP2, UPT, UR9, URZ, UPT, UP2 ;  /* 0x000000ff0900728c */ /* 0x000fd4000bf45320 */
[----:B------:R-:W-:Y:S01]  /*04e0*/  VOTEU.ANY UP0, P0 ;  /* 0x0000000000ff7886 */ /* 0x000fe20000000100 */
[----:B------:R-:W-:-:S04]  /*04f0*/  @!UP2 USEL UR4, URZ, 0xffffffff, UP0 ;  /* 0xffffffffff04a887 */ /* 0x000fc80008000000 */
[----:B------:R-:W-:-:S04]  /*0500*/  ULOP3.LUT UR4, UR4, 0x1, URZ, 0xc0, !UPT ;  /* 0x0000000104047892 */ /* 0x000fc8000f8ec0ff */
[----:B------:R-:W-:-:S11]  /*0510*/  UISETP.NE.U32.AND UP4, UPT, UR4, 0x1, UPT ;  /* 0x000000010400788c */ /* 0x000fd6000bf85070 */
.L_x_8:
[----:B------:R-:W3:Y:S01]  /*0520*/  SHFL.IDX PT, R0, R47, RZ, 0x1f ;  /* 0x00001fff2f007589 */ /* 0x000ee200000e0000 */
[----:B------:R-:W-:-:S04]  /*0530*/  UISETP.NE.AND UP0, UPT, UR18, 0x2, UPT ;  /* 0x000000021200788c */ /* 0x000fc8000bf05270 */
[----:B------:R-:W-:Y:S02]  /*0540*/  UISETP.EQ.AND UP2, UPT, UR68, URZ, !UP0 ;  /* 0x000000ff4400728c */ /* 0x000fe4000c742270 */
[----:B------:R-:W-:-:S04]  /*0550*/  USEL UR53, URZ, 0x1, UP0 ;  /* 0x00000001ff357887 */ /* 0x000fc80008000000 */
[----:B------:R-:W-:Y:S02]  /*0560*/  PLOP3.LUT P3, PT, P1, PT, UP2, 0x80, 0x8 ;  /* 0x000000000008781c */ /* 0x000fe40000f6f028 */
[----:B---3--:R-:W-:-:S13]  /*0570*/  ISETP.NE.AND P0, PT, R0, RZ, PT ;  /* 0x000000ff0000720c */ /* 0x008fda0003f05270 */
[----:B------:R-:W-:Y:S05]  /*0580*/  @P0 BRA `(.L_x_9) ;  /* 0x0000000000640947 */ /* 0x000fea0003800000 */
[----:B------:R-:W-:Y:S01]  /*0590*/  UMOV UR4, 0x400 ;  /* 0x0000040000047882 */ /* 0x000fe20000000000 */
[----:B------:R-:W-:Y:S01]  /*05a0*/  UMOV UR8, 0x1 ;  /* 0x0000000100087882 */ /* 0x000fe20000000000 */
[----:B------:R-:W-:Y:S01]  /*05b0*/  UMOV UR6, 0x2 ;  /* 0x0000000200067882 */ /* 0x000fe20000000000 */
[----:B------:R-:W-:Y:S02]  /*05c0*/  ULEA UR4, UR47, UR4, 0x18 ;  /* 0x000000042f047291 */ /* 0x000fe4000f8ec0ff */
[----:B------:R-:W-:-:S04]  /*05d0*/  UIADD3 UR8, UPT, UPT, -UR8, 0x100000, URZ ;  /* 0x0010000008087890 */ /* 0x000fc8000fffe1ff */
[----:B------:R-:W-:Y:S02]  /*05e0*/  USHF.L.U32 UR9, UR8, 0xb, URZ ;  /* 0x0000000b08097899 */ /* 0x000fe400080006ff */
[----:B------:R-:W-:Y:S02]  /*05f0*/  USHF.L.U32 UR8, UR8, 0x1, URZ ;  /* 0x0000000108087899 */ /* 0x000fe400080006ff */
[----:B------:R-:W-:-:S04]  /*0600*/  UIADD3 UR6, UPT, UPT, -UR6, 0x100000, URZ ;  /* 0x0010000006067890 */ /* 0x000fc8000fffe1ff */
[----:B------:R-:W-:Y:S02]  /*0610*/  USHF.L.U32 UR7, UR6, 0xb, URZ ;  /* 0x0000000b06077899 */ /* 0x000fe400080006ff */
[----:B------:R-:W-:Y:S01]  /*0620*/  USHF.L.U32 UR6, UR6, 0x1, URZ ;  /* 0x0000000106067899 */ /* 0x000fe200080006ff */
[----:B------:R-:W-:Y:S01]  /*0630*/  ELECT P0, URZ, PT ;  /* 0x0000000000ff782f */ /* 0x000fe20003800000 */
[----:B------:R-:W3:Y:S02]  /*0640*/  FENCE.VIEW.ASYNC.S ;  /* 0x00000000000073c6 */ /* 0x000ee40000000000 */
[----:B---3--:R3:W4:Y:S08]  /*0650*/  SYNCS.EXCH.64 URZ, [UR4], UR8 ;  /* 0x0000000804ff75b2 */ /* 0x0087300008000100 */
[----:B------:R3:W1:Y:S01]  /*0660*/  SYNCS.EXCH.64 URZ, [UR4+0x30], UR6 ;  /* 0x0000300604ff75b2 */ /* 0x0006620008000100 */
        /* <DEDUP_REMOVED lines=10> */
[----:B------:R-:W-:Y:S01]  /*0710*/  NOP ;  /* 0x0000000000007918 */ /* 0x000fe20000000000 */
.L_x_9:
[----:B------:R-:W2:Y:S01]  /*0720*/  SHFL.IDX PT, R0, R47, RZ, 0x1f ;  /* 0x00001fff2f007589 */ /* 0x000ea200000e0000 */
[----:B------:R-:W-:Y:S01]  /*0730*/  NOP ;  /* 0x0000000000007918 */ /* 0x000fe20000000000 */
[----:B--2---:R-:W-:-:S13]  /*0740*/  ISETP.NE.AND P0, PT, R0, 0x1, PT ;  /* 0x000000010000780c */ /* 0x004fda0003f05270 */
[----:B------:R-:W-:Y:S05]  /*0750*/  @P0 BRA `(.L_x_10) ;  /* 0x0000000000540947 */ /* 0x000fea0003800000 */
[----:B---3--:R-:W-:Y:S01]  /*0760*/  UMOV UR4, 0x400 ;  /* 0x0000040000047882 */ /* 0x008fe20000000000 */
        /* <DEDUP_REMOVED lines=10> */
[----:B------:R-:W2:Y:S02]  /*0810*/  FENCE.VIEW.ASYNC.S ;  /* 0x00000000000073c6 */ /* 0x000ea40000000000 */
[----:B--2---:R2:W3:Y:S08]  /*0820*/  SYNCS.EXCH.64 URZ, [UR4+0x60], UR8 ;  /* 0x0000600804ff75b2 */ /* 0x0044f00008000100 */
        /* <DEDUP_REMOVED lines=8> */
.L_x_10:
[----:B------:R-:W4:Y:S01]  /*08b0*/  SHFL.IDX PT, R0, R47, RZ, 0x1f ;  /* 0x00001fff2f007589 */ /* 0x000f2200000e0000 */
[----:B------:R-:W-:Y:S01]  /*08c0*/  NOP ;  /* 0x0000000000007918 */ /* 0x000fe20000000000 */
[----:B----4-:R-:W-:-:S13]  /*08d0*/  ISETP.NE.AND P0, PT, R0, 0x3, PT ;  /* 0x000000030000780c */ /* 0x010fda0003f05270 */
[----:B------:R-:W-:Y:S05]  /*08e0*/  @P0 BRA `(.L_x_11) ;  /* 0x00000000002c0947 */ /* 0x000fea0003800000 */
[----:B--23--:R-:W-:Y:S01]  /*08f0*/  UMOV UR6, 0x400 ;  /* 0x0000040000067882 */ /* 0x00cfe20000000000 */
[----:B------:R-:W-:Y:S01]  /*0900*/  UMOV UR4, 0x20 ;  /* 0x0000002000047882 */ /* 0x000fe20000000000 */
[----:B------:R-:W-:Y:S02]  /*0910*/  ULEA UR6, UR47, UR6, 0x18 ;  /* 0x000000062f067291 */ /* 0x000fe4000f8ec0ff */
[----:B------:R-:W-:-:S04]  /*0920*/  UIADD3 UR4, UPT, UPT, -UR4, 0x100000, URZ ;  /* 0x0010000004047890 */ /* 0x000fc8000fffe1ff */
[----:B------:R-:W-:Y:S02]  /*0930*/  USHF.L.U32 UR5, UR4, 0xb, URZ ;  /* 0x0000000b04057899 */ /* 0x000fe400080006ff */
[----:B------:R-:W-:Y:S01]  /*0940*/  USHF.L.U32 UR4, UR4, 0x1, URZ ;  /* 0x0000000104047899 */ /* 0x000fe200080006ff */
[----:B------:R-:W-:Y:S01]  /*0950*/  ELECT P0, URZ, PT ;  /* 0x0000000000ff782f */ /* 0x000fe20003800000 */
[----:B------:R-:W2:Y:S10]  /*0960*/  FENCE.VIEW.ASYNC.S ;  /* 0x00000000000073c6 */ /* 0x000eb40000000000 */
[----:B--2---:R4:W2:Y:S01]  /*0970*/  SYNCS.EXCH.64 URZ, [UR6+0xa0], UR4 ;  /* 0x0000a00406ff75b2 */ /* 0x0048a20008000100 */
[----:B------:R4:W3:Y:S02]  /*0980*/  SYNCS.EXCH.64 URZ, [UR6+0xa8], UR4 ;  /* 0x0000a80406ff75b2 */ /* 0x0008e40008000100 */
[----:B----4-:R-:W-:Y:S01]  /*0990*/  NOP ;  /* 0x0000000000007918 */ /* 0x010fe20000000000 */
.L_x_11:
[----:B------:R-:W4:Y:S01]  /*09a0*/  SHFL.IDX PT, R0, R47, RZ, 0x1f ;  /* 0x00001fff2f007589 */ /* 0x000f2200000e0000 */
[----:B------:R-:W-:Y:S01]  /*09b0*/  NOP ;  /* 0x0000000000007918 */ /* 0x000fe20000000000 */
[----:B----4-:R-:W-:-:S13]  /*09c0*/  ISETP.NE.AND P0, PT, R0, 0x4, PT ;  /* 0x000000040000780c */ /* 0x010fda0003f05270 */
[----:B------:R-:W-:Y:S05]  /*09d0*/  @P0 BRA `(.L_x_12) ;  /* 0x0000000000480947 */ /* 0x000fea0003800000 */
[----:B--23--:R-:W-:Y:S01]  /*09e0*/  UMOV UR4, 0x3a0 ;  /* 0x000003a000047882 */ /* 0x00cfe20000000000 */
[----:B------:R-:W-:Y:S01]  /*09f0*/  UMOV UR6, 0x400 ;  /* 0x0000040000067882 */ /* 0x000fe20000000000 */
[----:B------:R-:W-:Y:S01]  /*0a00*/  USEL UR4, UR4, 0x320, UP4 ;  /* 0x0000032004047887 */ /* 0x000fe2000a000000 */
        /* <DEDUP_REMOVED lines=10> */
[----:B--2---:R4:W2:Y:S08]  /*0ab0*/  SYNCS.EXCH.64 URZ, [UR6+0xb0], UR8 ;  /* 0x0000b00806ff75b2 */ /* 0x0048b00008000100 */
[----:B------:R4:W3:Y:S01]  /*0ac0*/  SYNCS.EXCH.64 URZ, [UR6+0xc0], UR4 ;  /* 0x0000c00406ff75b2 */ /* 0x0008e20008000100 */
[----:B------:R4:W1:Y:S01]  /*0ad0*/  SYNCS.EXCH.64 URZ, [UR6+0xb8], UR8 ;  /* 0x0000b80806ff75b2 */ /* 0x0008620008000100 */
[----:B------:R4:W1:Y:S02]  /*0ae0*/  SYNCS.EXCH.64 URZ, [UR6+0xc8], UR4 ;  /* 0x0000c80406ff75b2 */ /* 0x0008640008000100 */
[----:B----4-:R-:W-:Y:S01]  /*0af0*/  NOP ;  /* 0x0000000000007918 */ /* 0x010fe20000000000 */
.L_x_12:
[----:B------:R-:W4:Y:S01]  /*0b00*/  SHFL.IDX PT, R0, R47, RZ, 0x1f ;  /* 0x00001fff2f007589 */ /* 0x000f2200000e0000 */
[----:B------:R-:W-:Y:S01]  /*0b10*/  NOP ;  /* 0x0000000000007918 */ /* 0x000fe20000000000 */
[----:B----4-:R-:W-:-:S13]  /*0b20*/  ISETP.NE.AND P0, PT, R0, 0x5, PT ;  /* 0x000000050000780c */ /* 0x010fda0003f05270 */
[----:B------:R-:W-:Y:S05]  /*0b30*/  @P0 BRA `(.L_x_13) ;  /* 0x0000000000540947 */ /* 0x000fea0003800000 */
[----:B--23--:R-:W-:Y:S01]  /*0b40*/  UMOV UR4, 0x400 ;  /* 0x0000040000047882 */ /* 0x00cfe20000000000 */
        /* <DEDUP_REMOVED lines=14> */
[----:B------:R4:W1:Y:S01]  /*0c30*/  SYNCS.EXCH.64 URZ, [UR4+0xf8], UR8 ;  /* 0x0000f80804ff75b2 */ /* 0x0008620008000100 */
[----:B------:R4:W1:Y:S01]  /*0c40*/  SYNCS.EXCH.64 URZ, [UR4+0xe0], UR6 ;  /* 0x0000e00604ff75b2 */ /* 0x0008620008000100 */
[----:B------:R4:W1:Y:S01]  /*0c50*/  SYNCS.EXCH.64 URZ, [UR4+0x100], UR8 ;  /* 0x0001000804ff75b2 */ /* 0x0008620008000100 */
[----:B------:R4:W1:Y:S01]  /*0c60*/  SYNCS.EXCH.64 URZ, [UR4+0xe8], UR6 ;  /* 0x0000e80604ff75b2 */ /* 0x0008620008000100 */
[----:B------:R4:W1:Y:S02]  /*0c70*/  SYNCS.EXCH.64 URZ, [UR4+0x108], UR8 ;  /* 0x0001080804ff75b2 */ /* 0x0008640008000100 */
[----:B----4-:R-:W-:Y:S01]  /*0c80*/  NOP ;  /* 0x0000000000007918 */ /* 0x010fe20000000000 */
.L_x_13:
[----:B------:R-:W4:Y:S01]  /*0c90*/  SHFL.IDX PT, R0, R47, RZ, 0x1f ;  /* 0x00001fff2f007589 */ /* 0x000f2200000e0000 */
[----:B------:R-:W-:Y:S01]  /*0ca0*/  ISETP.NE.OR P1, PT, RZ, UR18, !P1 ;  /* 0x00000012ff007c0c */ /* 0x000fe2000cf25670 */
        /* <DEDUP_REMOVED lines=12> */
[----:B------:R4:W3:Y:S01]  /*0d70*/  SYNCS.EXCH.64 URZ, [UR4+0x120], UR6 ;  /* 0x0001200604ff75b2 */ /* 0x0008e20008000100 */
[----:B------:R4:W1:Y:S01]  /*0d80*/  SYNCS.EXCH.64 URZ, [UR4+0x118], UR6 ;  /* 0x0001180604ff75b2 */ /* 0x0008620008000100 */
[----:B------:R4:W1:Y:S02]  /*0d90*/  SYNCS.EXCH.64 URZ, [UR4+0x128], UR6 ;  /* 0x0001280604ff75b2 */ /* 0x0008640008000100 */
[----:B----4-:R-:W-:Y:S01]  /*0da0*/  NOP ;  /* 0x0000000000007918 */ /* 0x010fe20000000000 */
.L_x_14:
[----:B------:R-:W-:Y:S01]  /*0db0*/  VOTEU.ALL UP0, P1 ;  /* 0x0000000000ff7886 */ /* 0x000fe20000800000 */
[----:B--23--:R-:W-:Y:S01]  /*0dc0*/  UMOV UR4, 0x20 ;  /* 0x0000002000047882 */ /* 0x00cfe20000000000 */
[----:B------:R-:W2:Y:S01]  /*0dd0*/  LDCU UR7, c[0x0][0x36c] ;  /* 0x00006d80ff0777ac */ /* 0x000ea20008000800 */
[----:B------:R-:W-:Y:S01]  /*0de0*/  NOP ;  /* 0x0000000000007918 */ /* 0x000fe20000000000 */
[----:B------:R-:W-:Y:S01]  /*0df0*/  LOP3.LUT R0, R60, 0x1f, RZ, 0xc0, !PT ;  /* 0x0000001f3c007812 */ /* 0x000fe200078ec0ff */
[----:B------:R-:W-:Y:S01]  /*0e00*/  @!UP0 UMOV UR6, 0x400 ;  /* 0x0000040000068882 */ /* 0x000fe20000000000 */
[----:B------:R-:W-:-:S04]  /*0e10*/  @!UP0 UIADD3 UR4, UPT, UPT, -UR4, 0x100000, URZ ;  /* 0x0010000004048890 */ /* 0x000fc8000fffe1ff */
[----:B------:R-:W-:Y:S02]  /*0e20*/  @!UP0 USHF.L.U32 UR5, UR4, 0xb, URZ ;  /* 0x0000000b04058899 */ /* 0x000fe400080006ff */
[----:B------:R-:W-:Y:S02]  /*0e30*/  @!UP0 USHF.L.U32 UR4, UR4, 0x1, URZ ;  /* 0x0000000104048899 */ /* 0x000fe400080006ff */
[----:B------:R-:W-:Y:S01]  /*0e40*/  @!UP0 ULEA UR6, UR47, UR6, 0x18 ;  /* 0x000000062f068291 */ /* 0x000fe2000f8ec0ff */
[----:B------:R-:W-:Y:S01]  /*0e50*/  VOTEU.ALL UP0, P1 ;  /* 0x0000000000ff7886 */ /* 0x000fe20000800000 */
[----:B------:R-:W-:Y:S02]  /*0e60*/  UISETP.NE.AND UP5, UPT, UR18, URZ, UPT ;  /* 0x000000ff1200728c */ /* 0x000fe4000bfa5270 */
[----:B--2---:R-:W-:Y:S01]  /*0e70*/  UISETP.EQ.U32.AND UP6, UPT, UR7, 0x1, UPT ;  /* 0x000000010700788c */ /* 0x004fe2000bfc2070 */
[----:B------:R-:W2:Y:S07]  /*0e80*/  FENCE.VIEW.ASYNC.S ;  /* 0x00000000000073c6 */ /* 0x000eae0000000000 */
[----:B--2---:R2:W3:Y:S01]  /*0e90*/  @!UP0 SYNCS.EXCH.64 URZ, [UR6+0x130], UR4 ;  /* 0x0001300406ff85b2 */ /* 0x0044e20008000100 */
[----:B------:R-:W-:Y:S05]  /*0ea0*/  BRA.U !UP6, `(.L_x_15) ;  /* 0x000000010e087547 */ /* 0x000fea000b800000 */
[----:B-1-3--:R-:W-:Y:S01]  /*0eb0*/  UCGABAR_ARV ;  /* 0x00000000000079c7 */ /* 0x00afe20008000000 */
[----:B------:R-:W-:Y:S05]  /*0ec0*/  BRA `(.L_x_16) ;  /* 0x0000000000047947 */ /* 0x000fea0003800000 */
.L_x_15:
[----:B-1-3--:R-:W-:Y:S01]  /*0ed0*/  NOP ;  /* 0x0000000000007918 */ /* 0x00afe20000000000 */
.L_x_16:
[----:B------:R-:W1:Y:S01]  /*0ee0*/  S2UR UR27, SR_CTAID.X ;  /* 0x00000000001b79c3 */ /* 0x000e620000002500 */
[----:B------:R-:W-:-:S05]  /*0ef0*/  CS2R.32 R50, SR_CgaSize ;  /* 0x0000000000327805 */ /* 0x000fca0000008a00 */
[----:B------:R-:W-:-:S05]  /*0f00*/  IMAD R50, R50, -0xa0, RZ ;  /* 0xffffff6032327824 */ /* 0x000fca00078e02ff */
[----:B--2---:R-:W-:-:S14]  /*0f10*/  R2UR UR5, R50 ;  /* 0x00000000320572ca */ /* 0x004fdc00000e0000 */
[----:B------:R-:W2:Y:S01]  /*0f20*/  LDCU UR5, c[0x0][UR5+0x2b0] ;  /* 0x00005600050577ac */ /* 0x000ea20008000800 */
[----:B------:R-:W-:-:S05]  /*0f30*/  CS2R.32 R50, SR_CgaSize ;  /* 0x0000000000327805 */ /* 0x000fca0000008a00 */
[----:B------:R-:W-:-:S05]  /*0f40*/  IMAD R50, R50, -0xa0, RZ ;  /* 0xffffff6032327824 */ /* 0x000fca00078e02ff */
[----:B------:R-:W-:-:S14]  /*0f50*/  R2UR UR4, R50 ;  /* 0x00000000320472ca */ /* 0x000fdc00000e0000 */
[----:B------:R-:W3:Y:S01]  /*0f60*/  LDCU UR4, c[0x0][UR4+0x2b4] ;  /* 0x00005680040477ac */ /* 0x000ee20008000800 */
[----:B------:R-:W4:Y:S01]  /*0f70*/  S2UR UR26, SR_CTAID.Y ;  /* 0x00000000001a79c3 */ /* 0x000f220000002600 */
[----:B------:R-:W-:-:S05]  /*0f80*/  CS2R.32 R50, SR_CgaSize ;  /* 0x0000000000327805 */ /* 0x000fca0000008a00 */
[----:B------:R-:W-:-:S05]  /*0f90*/  IMAD R50, R50, -0xa0, RZ ;  /* 0xffffff6032327824 */ /* 0x000fca00078e02ff */
[----:B------:R-:W-:-:S14]  /*0fa0*/  R2UR UR7, R50 ;  /* 0x00000000320772ca */ /* 0x000fdc00000e0000 */
[----:B------:R-:W3:Y:S01]  /*0fb0*/  LDCU UR7, c[0x0][UR7+0x2a4] ;  /* 0x00005480070777ac */ /* 0x000ee20008000800 */
[----:B------:R-:W-:-:S05]  /*0fc0*/  CS2R.32 R50, SR_CgaSize ;  /* 0x0000000000327805 */ /* 0x000fca0000008a00 */
[----:B------:R-:W-:-:S05]  /*0fd0*/  IMAD R50, R50, -0xa0, RZ ;  /* 0xffffff6032327824 */ /* 0x000fca00078e02ff */
[----:B------:R-:W-:-:S14]  /*0fe0*/  R2UR UR63, R50 ;  /* 0x00000000323f72ca */ /* 0x000fdc00000e0000 */
[----:B------:R-:W3:Y:S01]  /*0ff0*/  LDCU UR63, c[0x0][UR63+0x2a0] ;  /* 0x000054003f3f77ac */ /* 0x000ee20008000800 */
[----:B------:R-:W-:Y:S01]  /*1000*/  UISETP.GT.U32.AND UP0, UPT, UR68, 0xffff, UPT ;  /* 0x0000ffff4400788c */ /* 0x000fe2000bf04070 */
[----:B------:R-:W3:Y:S01]  /*1010*/  LDCU UR19, c[0x0][0xb24] ;  /* 0x00016480ff1377ac */ /* 0x000ee20008000800 */
[----:B------:R-:W3:Y:S01]  /*1020*/  LDCU UR45, c[0x0][0xb24] ;  /* 0x00016480ff2d77ac */ /* 0x000ee20008000800 */
[----:B-1----:R-:W-:Y:S01]  /*1030*/  I2FP.F32.U32 R3, UR27 ;  /* 0x0000001b00037c45 */ /* 0x002fe20008201000 */
[----:B------:R-:W1:Y:S04]  /*1040*/  LDCU UR22, c[0x0][0xb30] ;  /* 0x00016600ff1677ac */ /* 0x000e680008000800 */
[----:B--2---:R-:W-:Y:S01]  /*1050*/  FMUL R3, R3, UR5 ;  /* 0x0000000503037c20 */ /* 0x004fe20008400000 */
[----:B------:R-:W-:Y:S01]  /*1060*/  USHF.L.U32 UR30, UR47, 0xa, URZ ;  /* 0x0000000a2f1e7899 */ /* 0x000fe200080006ff */
[----:B----4-:R-:W-:Y:S01]  /*1070*/  I2FP.F32.U32 R2, UR26 ;  /* 0x0000001a00027c45 */ /* 0x010fe20008201000 */
[----:B------:R-:W-:-:S03]  /*1080*/  USHF.L.U32 UR54, UR27, 0x6, URZ ;  /* 0x000000061b367899 */ /* 0x000fc600080006ff */
[----:B------:R-:W2:Y:S01]  /*1090*/  F2I.U32.TRUNC.NTZ R3, R3 ;  /* 0x0000000300037305 */ /* 0x000ea2000020f000 */
[----:B------:R-:W-:Y:S01]  /*10a0*/  USEL UR29, UR68, 0xffff, !UP0 ;  /* 0x0000ffff441d7887 */ /* 0x000fe2000c000000 */
[----:B---3--:R-:W-:-:S06]  /*10b0*/  FMUL R2, R2, UR4 ;  /* 0x0000000402027c20 */ /* 0x008fcc0008400000 */
[----:B------:R-:W3:Y:S01]  /*10c0*/  F2I.U32.TRUNC.NTZ R2, R2 ;  /* 0x0000000200027305 */ /* 0x000ee2000020f000 */
[----:B--2---:R-:W-:Y:S02]  /*10d0*/  R2UR UR4, R3 ;  /* 0x00000000030472ca */ /* 0x004fe400000e0000 */
[----:B------:R-:W-:Y:S02]  /*10e0*/  PRMT R3, RZ, 0x7610, R3 ;  /* 0x00007610ff037816 */ /* 0x000fe40000000003 */
[----:B---3--:R-:W-:Y:S02]  /*10f0*/  R2UR UR6, R2 ;  /* 0x00000000020672ca */ /* 0x008fe400000e0000 */
[----:B------:R-:W-:-:S07]  /*1100*/  PRMT R2, RZ, 0x7610, R2 ;  /* 0x00007610ff027816 */ /* 0x000fce0000000002 */
[----:B------:R-:W-:-:S04]  /*1110*/  UIADD3 UR5, UPT, UPT, -UR4, URZ, URZ ;  /* 0x000000ff04057290 */ /* 0x000fc8000fffe1ff */
[----:B------:R-:W-:Y:S02]  /*1120*/  UIMAD UR63, UR63, UR5, UR27 ;  /* 0x000000053f3f72a4 */ /* 0x000fe4000f8e021b */
[----:B------:R-:W-:-:S04]  /*1130*/  UIADD3 UR4, UPT, UPT, -UR6, URZ, URZ ;  /* 0x000000ff06047290 */ /* 0x000fc8000fffe1ff */
[----:B------:R-:W-:-:S06]  /*1140*/  UIMAD UR4, UR7, UR4, UR26 ;  /* 0x00000004070472a4 */ /* 0x000fcc000f8e021a */
[----:B------:R-:W-:Y:S01]  /*1150*/  IMAD.U32 R50, RZ, RZ, UR4 ;  /* 0x00000004ff327e24 */ /* 0x000fe2000f8e00ff */
[----:B-1----:R-:W-:Y:S06]  /*1160*/  BRA.U UP5, `(.L_x_17) ;  /* 0x0000000105407547 */ /* 0x002fec000b800000 */
[----:B------:R-:W-:Y:S01]  /*1170*/  R2UR UR4, R50 ;  /* 0x00000000320472ca */ /* 0x000fe200000e0000 */
[----:B------:R-:W-:-:S12]  /*1180*/  ULOP3.LUT UR7, UR63, 0xfffffffe, URZ, 0xc0, !UPT ;  /* 0xfffffffe3f077892 */ /* 0x000fd8000f8ec0ff */
[----:B------:R-:W-:Y:S02]  /*1190*/  UISETP.NE.AND UP0, UPT, UR4, URZ, UPT ;  /* 0x000000ff0400728c */ /* 0x000fe4000bf05270 */
[----:B------:R-:W-:Y:S02]  /*11a0*/  ULOP3.LUT UR4, UR63, 0x2, URZ, 0x3c, !UPT ;  /* 0x000000023f047892 */ /* 0x000fe4000f8e3cff */
[----:B------:R-:W-:Y:S02]  /*11b0*/  UISETP.GT.U32.AND UP2, UPT, UR63, 0x1, UP0 ;  /* 0x000000013f00788c */ /* 0x000fe40008744070 */
[----:B------:R-:W-:Y:S02]  /*11c0*/  UISETP.GT.U32.AND UP0, UPT, UR4, 0x1, UP0 ;  /* 0x000000010400788c */ /* 0x000fe40008704070 */
[----:B------:R-:W-:Y:S02]  /*11d0*/  USEL UR5, URZ, 0x2, UP2 ;  /* 0x00000002ff057887 */ /* 0x000fe40009000000 */
[----:B------:R-:W-:-:S02]  /*11e0*/  USEL UR6, URZ, 0x1, UP2 ;  /* 0x00000001ff067887 */ /* 0x000fc40009000000 */
[----:B------:R-:W-:Y:S02]  /*11f0*/  USEL UR4, URZ, 0x4, UP0 ;  /* 0x00000004ff047887 */ /* 0x000fe40008000000 */
[----:B------:R-:W-:Y:S02]  /*1200*/  USEL UR8, URZ, 0x8, UP0 ;  /* 0x00000008ff087887 */ /* 0x000fe40008000000 */
[----:B------:R-:W-:-:S03]  /*1210*/  UIADD3 UR4, UPT, UPT, UR4, UR5, UR6 ;  /* 0x0000000504047290 */ /* 0x000fc6000fffe006 */
[----:B------:R-:W-:Y:S01]  /*1220*/  UMOV UR5, 0x3 ;  /* 0x0000000300057882 */ /* 0x000fe20000000000 */
[----:B------:R-:W-:Y:S02]  /*1230*/  UIADD3 UR4, UPT, UPT, UR4, UR8, URZ ;  /* 0x0000000804047290 */ /* 0x000fe4000fffe0ff */
[----:B------:R-:W-:-:S04]  /*1240*/  USHF.L.U32 UR5, UR5, UR7, URZ ;  /* 0x0000000705057299 */ /* 0x000fc800080006ff */
[----:B------:R-:W-:Y:S02]  /*1250*/  MOV R3, UR4 ;  /* 0x0000000400037c02 */ /* 0x000fe40008000f00 */
[----:B------:R-:W-:-:S07]  /*1260*/  IMAD.U32 R2, RZ, RZ, UR5 ;  /* 0x00000005ff027e24 */ /* 0x000fce000f8e00ff */
.L_x_17:
[----:B------:R-:W1:Y:S01]  /*1270*/  S2UR UR36, SR_CTAID.Z ;  /* 0x00000000002479c3 */ /* 0x000e620000002700 */
[----:B------:R-:W-:Y:S01]  /*1280*/  UISETP.GE.AND UP0, UPT, UR19, 0x1, UPT ;  /* 0x000000011300788c */ /* 0x000fe2000bf06270 */
[----:B------:R-:W-:-:S08]  /*1290*/  UMOV UR23, 0x5 ;  /* 0x0000000500177882 */ /* 0x000fd00000000000 */
[----:B------:R-:W-:Y:S05]  /*12a0*/  BRA.U !UP0, `(.L_x_18) ;  /* 0x0000000108d07547 */ /* 0x000fea000b800000 */
[----:B------:R-:W2:Y:S01]  /*12b0*/  LDCU.128 UR12, c[0x0][0xb10] ;  /* 0x00016200ff0c77ac */ /* 0x000ea20008000c00 */
[----:B------:R-:W3:Y:S01]  /*12c0*/  LDCU UR6, c[0x0][0x370] ;  /* 0x00006e00ff0677ac */ /* 0x000ee20008000800 */
[----:B------:R-:W4:Y:S01]  /*12d0*/  LDCU UR7, c[0x0][0x374] ;  /* 0x00006e80ff0777ac */ /* 0x000f220008000800 */
[----:B------:R-:W1:Y:S01]  /*12e0*/  LDCU UR20, c[0x0][0xb0c] ;  /* 0x00016180ff1477ac */ /* 0x000e620008000800 */
[----:B------:R-:W1:Y:S01]  /*12f0*/  LDCU UR21, c[0x0][0xb20] ;  /* 0x00016400ff1577ac */ /* 0x000e620008000800 */
[----:B------:R-:W1:Y:S01]  /*1300*/  LDCU.64 UR8, c[0x0][0xb28] ;  /* 0x00016500ff0877ac */ /* 0x000e620008000a00 */
[----:B--2---:R-:W-:Y:S02]  /*1310*/  UISETP.NE.AND UP3, UPT, UR14, 0x1, UPT ;  /* 0x000000010e00788c */ /* 0x004fe4000bf65270 */
[----:B----4-:R-:W-:Y:S02]  /*1320*/  UIMAD.WIDE.U32 UR10, UR7, UR15, URZ ;  /* 0x0000000f070a72a5 */ /* 0x010fe4000f8e00ff */
[----:B---3--:R-:W-:-:S02]  /*1330*/  UIMAD.WIDE.U32 UR16, UR6, UR12, URZ ;  /* 0x0000000c061072a5 */ /* 0x008fc4000f8e00ff */
[----:B-1----:R-:W-:Y:S02]  /*1340*/  UISETP.NE.AND UP0, UPT, UR20, 0x1, UPT ;  /* 0x000000011400788c */ /* 0x002fe4000bf05270 */
[----:B------:R-:W-:Y:S01]  /*1350*/  UIMAD.WIDE.U32 UR4, UR27, UR12, URZ ;  /* 0x0000000c1b0472a5 */ /* 0x000fe2000f8e00ff */
[----:B------:R-:W-:Y:S02]  /*1360*/  UMOV UR10, UR11 ;  /* 0x0000000b000a7c82 */ /* 0x000fe40008000000 */
[----:B------:R-:W-:Y:S01]  /*1370*/  UMOV UR16, UR17 ;  /* 0x0000001100107c82 */ /* 0x000fe20008000000 */
[----:B------:R-:W-:Y:S02]  /*1380*/  @UP3 USHF.R.U32.HI UR7, URZ, UR21, UR10 ;  /* 0x00000015ff073299 */ /* 0x000fe4000801160a */
[----:B------:R-:W-:Y:S02]  /*1390*/  UISETP.NE.AND UP2, UPT, UR19, 0x1, UPT ;  /* 0x000000011300788c */ /* 0x000fe4000bf45270 */
[----:B------:R-:W-:-:S02]  /*13a0*/  USHF.R.U32.HI UR5, URZ, UR13, UR5 ;  /* 0x0000000dff057299 */ /* 0x000fc40008011605 */
[----:B------:R-:W-:Y:S02]  /*13b0*/  @UP0 USHF.R.U32.HI UR6, URZ, UR13, UR16 ;  /* 0x0000000dff060299 */ /* 0x000fe40008011610 */
[----:B------:R-:W-:Y:S02]  /*13c0*/  UIMAD.WIDE.U32 UR12, UR26, UR15, URZ ;  /* 0x0000000f1a0c72a5 */ /* 0x000fe4000f8e00ff */
[----:B------:R-:W-:Y:S02]  /*13d0*/  UIMAD.WIDE.U32 UR10, UR7, UR8, URZ ;  /* 0x00000008070a72a5 */ /* 0x000fe4000f8e00ff */
[----:B------:R-:W-:Y:S02]  /*13e0*/  UIMAD.WIDE.U32 UR16, UR6, UR8, URZ ;  /* 0x00000008061072a5 */ /* 0x000fe4000f8e00ff */
[----:B------:R-:W-:Y:S01]  /*13f0*/  USEL UR5, UR27, UR5, !UP0 ;  /* 0x000000051b057287 */ /* 0x000fe2000c000000 */
[----:B------:R-:W-:Y:S02]  /*1400*/  UMOV UR4, UR13 ;  /* 0x0000000d00047c82 */ /* 0x000fe40008000000 */
[----:B------:R-:W-:Y:S01]  /*1410*/  UMOV UR10, UR11 ;  /* 0x0000000b000a7c82 */ /* 0x000fe20008000000 */
[----:B------:R-:W-:-:S02]  /*1420*/  USHF.R.U32.HI UR4, URZ, UR21, UR4 ;  /* 0x00000015ff047299 */ /* 0x000fc40008011604 */
[----:B------:R-:W-:Y:S01]  /*1430*/  @UP2 USHF.R.U32.HI UR7, URZ, UR9, UR10 ;  /* 0x00000009ff072299 */ /* 0x000fe2000801160a */
[----:B------:R-:W-:Y:S01]  /*1440*/  UMOV UR16, UR17 ;  /* 0x0000001100107c82 */ /* 0x000fe20008000000 */
[----:B------:R-:W-:Y:S02]  /*1450*/  USEL UR4, UR26, UR4, !UP3 ;  /* 0x000000041a047287 */ /* 0x000fe4000d800000 */
[----:B------:R-:W-:Y:S02]  /*1460*/  @UP2 USHF.R.U32.HI UR6, URZ, UR9, UR16 ;  /* 0x00000009ff062299 */ /* 0x000fe40008011610 */
[----:B------:R-:W-:Y:S02]  /*1470*/  UIMAD UR7, UR7, UR19, URZ ;  /* 0x00000013070772a4 */ /* 0x000fe4000f8e02ff */
[----:B------:R-:W-:Y:S02]  /*1480*/  UIMAD UR12, UR6, UR19, URZ ;  /* 0x00000013060c72a4 */ /* 0x000fe4000f8e02ff */
[----:B------:R-:W-:-:S02]  /*1490*/  UISETP.GE.AND UP0, UPT, UR4, UR7, UPT ;  /* 0x000000070400728c */ /* 0x000fc4000bf06270 */
[----:B------:R-:W-:Y:S02]  /*14a0*/  UIMAD.WIDE.U32 UR10, UR4, UR8, URZ ;  /* 0x00000008040a72a5 */ /* 0x000fe4000f8e00ff */
[----:B------:R-:W-:Y:S02]  /*14b0*/  UISETP.GE.OR UP0, UPT, UR5, UR12, UP0 ;  /* 0x0000000c0500728c */ /* 0x000fe40008706670 */
[----:B------:R-:W-:Y:S02]  /*14c0*/  UIMAD.WIDE.U32 UR12, UR5, UR8, URZ ;  /* 0x00000008050c72a5 */ /* 0x000fe4000f8e00ff */
[----:B------:R-:W-:Y:S01]  /*14d0*/  UIADD3 UR10, UPT, UPT, -UR4, URZ, URZ ;  /* 0x000000ff040a7290 */ /* 0x000fe2000fffe1ff */
[----:B------:R-:W-:Y:S01]  /*14e0*/  UMOV UR8, UR11 ;  /* 0x0000000b00087c82 */ /* 0x000fe20008000000 */
[----:B------:R-:W-:Y:S02]  /*14f0*/  UIADD3 UR11, UPT, UPT, -UR5, URZ, URZ ;  /* 0x000000ff050b7290 */ /* 0x000fe4000fffe1ff */
[----:B------:R-:W-:-:S03]  /*1500*/  USHF.R.U32.HI UR8, URZ, UR9, UR8 ;  /* 0x00000009ff087299 */ /* 0x000fc60008011608 */
[----:B------:R-:W-:Y:S01]  /*1510*/  @!UP0 UMOV UR7, UR13 ;  /* 0x0000000d00078c82 */ /* 0x000fe20008000000 */
[----:B------:R-:W-:Y:S02]  /*1520*/  UIMAD UR26, UR14, UR10, UR26 ;  /* 0x0000000a0e1a72a4 */ /* 0x000fe4000f8e021a */
[----:B------:R-:W-:Y:S02]  /*1530*/  USEL UR8, UR4, UR8, !UP2 ;  /* 0x0000000804087287 */ /* 0x000fe4000d000000 */
[----:B------:R-:W-:Y:S02]  /*1540*/  @!UP0 USHF.R.U32.HI UR7, URZ, UR9, UR7 ;  /* 0x00000009ff078299 */ /* 0x000fe40008011607 */
[----:B------:R-:W-:Y:S02]  /*1550*/  UIADD3 UR9, UPT, UPT, -UR8, URZ, URZ ;  /* 0x000000ff08097290 */ /* 0x000fe4000fffe1ff */
[----:B------:R-:W-:Y:S02]  /*1560*/  @!UP0 USEL UR7, UR5, UR7, !UP2 ;  /* 0x0000000705078287 */ /* 0x000fe4000d000000 */
[----:B------:R-:W-:-:S02]  /*1570*/  UIMAD UR9, UR19, UR9, UR4 ;  /* 0x00000009130972a4 */ /* 0x000fc4000f8e0204 */
[----:B------:R-:W-:Y:S02]  /*1580*/  @!UP0 UIADD3 UR8, UPT, UPT, UR8, -UR7, URZ ;  /* 0x8000000708088290 */ /* 0x000fe4000fffe0ff */
[----:B------:R-:W-:Y:S02]  /*1590*/  @!UP0 UIMAD UR6, UR9, UR6, UR7 ;  /* 0x00000006090682a4 */ /* 0x000fe4000f8e0207 */
[----:B------:R-:W-:Y:S02]  /*15a0*/  @!UP0 UIMAD UR4, UR8, UR19, UR5 ;  /* 0x00000013080482a4 */ /* 0x000fe4000f8e0205 */
[----:B------:R-:W-:Y:S02]  /*15b0*/  UIMAD UR27, UR20, UR11, UR27 ;  /* 0x0000000b141b72a4 */ /* 0x000fe4000f8e021b */
[----:B------:R-:W-:Y:S01]  /*15c0*/  UIMAD UR26, UR4, UR14, UR26 ;  /* 0x0000000e041a72a4 */ /* 0x000fe2000f8e021a */
[----:B------:R-:W-:Y:S02]  /*15d0*/  @!UP0 UMOV UR5, UR6 ;  /* 0x0000000600058c82 */ /* 0x000fe40008000000 */
[----:B------:R-:W-:-:S12]  /*15e0*/  UIMAD UR27, UR5, UR20, UR27 ;  /* 0x00000014051b72a4 */ /* 0x000fd8000f8e021b */
.L_x_18:
[----:B------:R-:W-:Y:S02]  /*15f0*/  UISETP.NE.AND UP2, UPT, UR22, 0x1, UPT ;  /* 0x000000011600788c */ /* 0x000fe4000bf45270 */
[----:B------:R-:W-:Y:S02]  /*1600*/  ULOP3.LUT UR29, UR29, 0xffff, URZ, 0xc0, !UPT ;  /* 0x0000ffff1d1d7892 */ /* 0x000fe4000f8ec0ff */
[----:B------:R-:W-:Y:S02]  /*1610*/  UISETP.NE.AND UP0, UPT, UR18, 0x2, UPT ;  /* 0x000000021200788c */ /* 0x000fe4000bf05270 */
[----:B------:R-:W-:Y:S02]  /*1620*/  ULOP3.LUT UR30, UR30, 0x800, URZ, 0xc0, !UPT ;  /* 0x000008001e1e7892 */ /* 0x000fe4000f8ec0ff */
[----:B------:R-:W-:Y:S02]  /*1630*/  ULOP3.LUT UR54, UR54, 0x40, URZ, 0xc0, !UPT ;  /* 0x0000004036367892 */ /* 0x000fe4000f8ec0ff */
[----:B------:R-:W-:Y:S01]  /*1640*/  USHF.L.U32 UR29, UR23, UR29, URZ ;  /* 0x0000001d171d7299 */ /* 0x000fe200080006ff */
[----:B------:R-:W-:Y:S11]  /*1650*/  BRA.U UP2, `(.L_x_19) ;  /* 0x0000000102407547 */ /* 0x000ff6000b800000 */
[----:B------:R-:W2:Y:S01]  /*1660*/  LDCU.128 UR8, c[0x0][0xb10] ;  /* 0x00016200ff0877ac */ /* 0x000ea20008000c00 */
[----:B------:R-:W3:Y:S01]  /*1670*/  LDCU UR12, c[0x0][0xb0c] ;  /* 0x00016180ff0c77ac */ /* 0x000ee20008000800 */
[----:B------:R-:W4:Y:S01]  /*1680*/  LDCU UR13, c[0x0][0xb20] ;  /* 0x00016400ff0d77ac */ /* 0x000f220008000800 */
[----:B--2---:R-:W-:Y:S02]  /*1690*/  UIMAD.WIDE.U32 UR4, UR27, UR8, URZ ;  /* 0x000000081b0472a5 */ /* 0x004fe4000f8e00ff */
[----:B------:R-:W-:Y:S02]  /*16a0*/  UIMAD.WIDE.U32 UR6, UR26, UR11, URZ ;  /* 0x0000000b1a0672a5 */ /* 0x000fe4000f8e00ff */
[----:B---3--:R-:W-:Y:S02]  /*16b0*/  UISETP.NE.AND UP2, UPT, UR12, 0x1, UPT ;  /* 0x000000010c00788c */ /* 0x008fe4000bf45270 */
[----:B------:R-:W-:-:S03]  /*16c0*/  USHF.R.U32.HI UR5, URZ, UR9, UR5 ;  /* 0x00000009ff057299 */ /* 0x000fc60008011605 */
[----:B------:R-:W-:Y:S01]  /*16d0*/  UMOV UR4, UR7 ;  /* 0x0000000700047c82 */ /* 0x000fe20008000000 */
[----:B------:R-:W-:Y:S02]  /*16e0*/  USEL UR5, UR27, UR5, !UP2 ;  /* 0x000000051b057287 */ /* 0x000fe4000d000000 */
[----:B------:R-:W-:Y:S02]  /*16f0*/  UISETP.NE.AND UP2, UPT, UR10, 0x1, UPT ;  /* 0x000000010a00788c */ /* 0x000fe4000bf45270 */
[----:B----4-:R-:W-:-:S04]  /*1700*/  USHF.R.U32.HI UR4, URZ, UR13, UR4 ;  /* 0x0000000dff047299 */ /* 0x010fc80008011604 */
[----:B------:R-:W-:-:S04]  /*1710*/  USEL UR4, UR26, UR4, !UP2 ;  /* 0x000000041a047287 */ /* 0x000fc8000d000000 */
[----:B------:R-:W-:Y:S02]  /*1720*/  UIADD3 UR6, UPT, UPT, UR5, -UR4, URZ ;  /* 0x8000000405067290 */ /* 0x000fe4000fffe0ff */
[----:B------:R-:W-:Y:S02]  /*1730*/  UIADD3 UR4, UPT, UPT, -UR5, UR4, URZ ;  /* 0x0000000405047290 */ /* 0x000fe4000fffe1ff */
[----:B------:R-:W-:Y:S02]  /*1740*/  UIMAD UR26, UR6, UR10, UR26 ;  /* 0x0000000a061a72a4 */ /* 0x000fe4000f8e021a */
[----:B------:R-:W-:-:S12]  /*1750*/  UIMAD UR27, UR4, UR12, UR27 ;  /* 0x0000000c041b72a4 */ /* 0x000fd8000f8e021b */
.L_x_19:
[----:B------:R-:W-:Y:S05]  /*1760*/  BRA.U !UP6, `(.L_x_20) ;  /* 0x000000010e0c7547 */ /* 0x000fea000b800000 */
[----:B------:R-:W-:Y:S01]  /*1770*/  UCGABAR_WAIT ;  /* 0x0000000000007dc7 */ /* 0x000fe20008000000 */
[----:B------:R-:W-:Y:S01]  /*1780*/  CCTL.IVALL ;  /* 0x00000000ff00798f */ /* 0x000fe20002000000 */
[----:B------:R-:W-:Y:S05]  /*1790*/  BRA `(.L_x_21) ;  /* 0x0000000000047947 */ /* 0x000fea0003800000 */
.L_x_20:
[----:B------:R-:W-:Y:S06]  /*17a0*/  BAR.SYNC.DEFER_BLOCKING 0x0 ;  /* 0x0000000000007b1d */ /* 0x000fec0000010000 */
.L_x_21:
[----:B------:R-:W-:Y:S05]  /*17b0*/  BRA.U UP0, `(.L_x_22) ;  /* 0x0000001500947547 */ /* 0x000fea000b800000 */
[----:B------:R-:W2:Y:S01]  /*17c0*/  LDCU UR6, c[0x0][0x38c] ;  /* 0x00007180ff0677ac */ /* 0x000ea20008000800 */
[----:B------:R-:W-:Y:S01]  /*17d0*/  PLOP3.LUT P1, PT, PT, PT, UP4, 0x80, 0x8 ;  /* 0x000000000008781c */ /* 0x000fe20003f2f048 */
[----:B------:R-:W-:Y:S01]  /*17e0*/  IMAD.MOV.U32 R12, RZ, RZ, 0x1 ;  /* 0x00000001ff0c7424 */ /* 0x000fe200078e00ff */
[----:B------:R-:W-:Y:S02]  /*17f0*/  ISETP.NE.AND P2, PT, R0, RZ, P3 ;  /* 0x000000ff0000720c */ /* 0x000fe40001f45270 */
[----:B------:R-:W-:Y:S02]  /*1800*/  CS2R R10, SRZ ;  /* 0x00000000000a7805 */ /* 0x000fe4000001ff00 */
[----:B------:R-:W-:Y:S01]  /*1810*/  PLOP3.LUT P1, PT, P1, PT, PT, 0x8, 0x80 ;  /* 0x000000000080781c */ /* 0x000fe20000f2e170 */
[----:B------:R-:W-:Y:S01]  /*1820*/  IMAD.MOV.U32 R9, RZ, RZ, RZ ;  /* 0x000000ffff097224 */ /* 0x000fe200078e00ff */
[----:B------:R-:W3:Y:S01]  /*1830*/  LDCU UR48, c[0x0][0x370] ;  /* 0x00006e00ff3077ac */ /* 0x000ee20008000800 */
[----:B------:R-:W-:Y:S01]  /*1840*/  IMAD.MOV.U32 R8, RZ, RZ, 0x1 ;  /* 0x00000001ff087424 */ /* 0x000fe200078e00ff */
[----:B------:R-:W4:Y:S01]  /*1850*/  LDCU.64 UR40, c[0x0][0x348] ;  /* 0x00006900ff2877ac */ /* 0x000f220008000a00 */
[----:B------:R-:W-:Y:S01]  /*1860*/  ULEA.HI UR52, UR30, UR54, URZ, 0x1a ;  /* 0x000000361e347291 */ /* 0x000fe2000f8fd0ff */
[----:B------:R-:W1:Y:S01]  /*1870*/  LDCU UR46, c[0x0][0x374] ;  /* 0x00006e80ff2e77ac */ /* 0x000e620008000800 */
[----:B--2---:R-:W-:-:S02]  /*1880*/  UIADD3 UR5, UPT, UPT, UR6, 0x7f, URZ ;  /* 0x0000007f06057890 */ /* 0x004fc4000fffe0ff */
[----:B------:R-:W-:Y:S02]  /*1890*/  UIADD3 UR55, UPT, UPT, UR6, 0xfe, URZ ;  /* 0x000000fe06377890 */ /* 0x000fe4000fffe0ff */
[----:B------:R-:W-:Y:S01]  /*18a0*/  USHF.R.S32.HI UR4, URZ, 0x1f, UR5 ;  /* 0x0000001fff047899 */ /* 0x000fe20008011405 */
[----:B------:R-:W-:-:S03]  /*18b0*/  UMOV UR15, URZ ;  /* 0x000000ff000f7c82 */ /* 0x000fc60008000000 */
[----:B------:R-:W-:Y:S02]  /*18c0*/  ULEA.HI UR4, UR4, UR5, URZ, 0x7 ;  /* 0x0000000504047291 */ /* 0x000fe4000f8f38ff */
[----:B------:R-:W-:Y:S02]  /*18d0*/  UIADD3 UR5, UPT, UPT, UR6, -0x1, URZ ;  /* 0xffffffff06057890 */ /* 0x000fe4000fffe0ff */
[----:B------:R-:W-:Y:S02]  /*18e0*/  USHF.R.S32.HI UR50, URZ, 0x7, UR4 ;  /* 0x00000007ff327899 */ /* 0x000fe40008011404 */
[----:B------:R-:W-:Y:S02]  /*18f0*/  UISETP.GE.U32.AND UP1, UPT, UR5, -0xff, UPT ;  /* 0xffffff010500788c */ /* 0x000fe4000bf26070 */
[----:B------:R-:W-:-:S04]  /*1900*/  UISETP.LT.U32.AND UP0, UPT, UR50, 0x6, UPT ;  /* 0x000000063200788c */ /* 0x000fc8000bf01070 */
[----:B------:R-:W-:Y:S02]  /*1910*/  USEL UR49, UR50, 0x6, UP0 ;  /* 0x0000000632317887 */ /* 0x000fe40008000000 */
[----:B------:R-:W-:Y:S02]  /*1920*/  UISETP.NE.AND UP0, UPT, UR18, URZ, UPT ;  /* 0x000000ff1200728c */ /* 0x000fe4000bf05270 */
[----:B------:R-:W-:Y:S02]  /*1930*/  UIADD3 UR4, UPT, UPT, UR49, -0x1, URZ ;  /* 0xffffffff31047890 */ /* 0x000fe4000fffe0ff */
[----:B------:R-:W-:Y:S02]  /*1940*/  @UP1 UIADD3 UR4, UPT, UPT, UR49, URZ, URZ ;  /* 0x000000ff31041290 */ /* 0x000fe4000fffe0ff */
[----:B------:R-:W-:Y:S02]  /*1950*/  USEL UR31, UR53, 0x2, UP0 ;  /* 0x00000002351f7887 */ /* 0x000fe40008000000 */
[----:B------:R-:W-:-:S02]  /*1960*/  UIADD3 UR53, UPT, UPT, UR50, -UR49, URZ ;  /* 0x8000003132357290 */ /* 0x000fc4000fffe0ff */
[----:B------:R-:W-:Y:S02]  /*1970*/  UIADD3 UR42, UPT, UPT, UR4, 0x1, URZ ;  /* 0x00000001042a7890 */ /* 0x000fe4000fffe0ff */
[----:B-1-34-:R-:W-:-:S12]  /*1980*/  UIADD3 UR51, UPT, UPT, -UR4, URZ, URZ ;  /* 0x000000ff04337290 */ /* 0x01afd8000fffe1ff */
.L_x_44:
[----:B------:R-:W-:Y:S01]  /*1990*/  UISETP.NE.AND UP0, UPT, UR47, URZ, UPT ;  /* 0x000000ff2f00728c */ /* 0x000fe2000bf05270 */
[----:B------:R-:W1:Y:S08]  /*19a0*/  S2UR UR47, SR_CgaCtaId ;  /* 0x00000000002f79c3 */ /* 0x000e700000008800 */
[----:B------:R-:W-:Y:S05]  /*19b0*/  BRA.U UP0, `(.L_x_23) ;  /* 0x0000000100347547 */ /* 0x000fea000b800000 */
[----:B------:R-:W2:Y:S01]  /*19c0*/  S2R R0, SR_CgaCtaId ;  /* 0x0000000000007919 */ /* 0x000ea20000008800 */
[----:B------:R-:W-:-:S04]  /*19d0*/  MOV R2, 0x400 ;  /* 0x0000040000027802 */ /* 0x000fc80000000f00 */
[----:B--2---:R-:W-:Y:S02]  /*19e0*/  LEA R0, R0, R2, 0x18 ;  /* 0x0000000200007211 */ /* 0x004fe400078ec0ff */
[----:B------:R-:W-:-:S03]  /*19f0*/  SHF.L.U32 R2, R8, 0x1f, RZ ;  /* 0x0000001f08027819 */ /* 0x000fc600000006ff */
[----:B------:R-:W-:-:S04]  /*1a00*/  IMAD R0, R9, 0x8, R0 ;  /* 0x0000000809007824 */ /* 0x000fc800078e0200 */
[----:B------:R-:W2:Y:S02]  /*1a10*/  SYNCS.PHASECHK.TRANS64.TRYWAIT P0, [R0+URZ+0x120], R2 ;  /* 0x00012002000075a7 */ /* 0x000ea400080011ff */
[----:B--2---:R-:W-:Y:S05]  /*1a20*/  @!P0 BRA `(.L_x_24) ;  /* 0x0000007800488947 */ /* 0x004fea0003800000 */
.L_x_153:
[----:B------:R-:W-:Y:S01]  /*1a30*/  VIADD R9, R9, 0x1 ;  /* 0x0000000109097836 */ /* 0x000fe20000000000 */
[----:B------:R2:W-:Y:S04]  /*1a40*/  SYNCS.ARRIVE.TRANS64.A1T0 RZ, [R0+URZ+0x110], RZ ;  /* 0x000110ff00ff79a7 */ /* 0x0005e800081000ff */
[----:B------:R-:W-:-:S04]  /*1a50*/  ISETP.NE.AND P0, PT, R9, 0x2, PT ;  /* 0x000000020900780c */ /* 0x000fc80003f05270 */
[----:B------:R-:W-:Y:S02]  /*1a60*/  SEL R9, R9, RZ, P0 ;  /* 0x000000ff09097207 */ /* 0x000fe40000000000 */
[----:B--2---:R-:W-:-:S04]  /*1a70*/  SEL R0, RZ, 0x1, P0 ;  /* 0x00000001ff007807 */ /* 0x004fc80000000000 */
[----:B------:R-:W-:-:S07]  /*1a80*/  LOP3.LUT R8, R8, R0, RZ, 0x3c, !PT ;  /* 0x0000000008087212 */ /* 0x000fce00078e3cff */
.L_x_23:
[----:B------:R-:W-:Y:S01]  /*1a90*/  UMOV UR14, 0x400 ;  /* 0x00000400000e7882 */ /* 0x000fe20000000000 */
[----:B------:R-:W-:Y:S01]  /*1aa0*/  UISETP.GE.U32.AND UP0, UPT, UR55, 0xff, UPT ;  /* 0x000000ff3700788c */ /* 0x000fe2000bf06070 */
[----:B------:R-:W-:Y:S01]  /*1ab0*/  SHF.L.U32 R0, R12, 0x1f, RZ ;  /* 0x0000001f0c007819 */ /* 0x000fe200000006ff */
[----:B-1----:R-:W-:Y:S02]  /*1ac0*/  ULEA UR14, UR47, UR14, 0x18 ;  /* 0x0000000e2f0e7291 */ /* 0x002fe4000f8ec0ff */
[----:B------:R-:W-:Y:S02]  /*1ad0*/  ULEA UR19, UR26, UR52, 0x7 ;  /* 0x000000341a137291 */ /* 0x000fe4000f8e38ff */
[----:B------:R-:W-:Y:S01]  /*1ae0*/  ULEA UR4, UR15, UR14, 0x3 ;  /* 0x0000000e0f047291 */ /* 0x000fe2000f8e18ff */
[----:B------:R-:W-:-:S08]  /*1af0*/  UMOV UR13, URZ ;  /* 0x000000ff000d7c82 */ /* 0x000fd00008000000 */
[----:B------:R1:W2:Y:S01]  /*1b00*/  SYNCS.PHASECHK.TRANS64.TRYWAIT P0, [UR4+0x30], R0 ;  /* 0x00003000ff0075a7 */ /* 0x0002a20008001104 */
[----:B------:R-:W-:-:S04]  /*1b10*/  ULEA.HI UR4, UR27, UR27, URZ, 0x1 ;  /* 0x0000001b1b047291 */ /* 0x000fc8000f8f08ff */
[----:B------:R-:W-:-:S04]  /*1b20*/  USHF.L.U32 UR4, UR4, 0x6, URZ ;  /* 0x0000000604047899 */ /* 0x000fc800080006ff */
[----:B------:R-:W-:Y:S01]  /*1b30*/  ULOP3.LUT UR35, UR54, 0xffffff80, UR4, 0xf8, !UPT ;  /* 0xffffff8036237892 */ /* 0x000fe2000f8ef804 */
[----:B------:R-:W-:Y:S11]  /*1b40*/  BRA.U !UP0, `(.L_x_25) ;  /* 0x0000000108f87547 */ /* 0x000ff6000b800000 */
[----:B------:R-:W-:Y:S01]  /*1b50*/  UMOV UR21, UR51 ;  /* 0x0000003300157c82 */ /* 0x000fe20008000000 */
[----:B------:R-:W-:Y:S01]  /*1b60*/  UMOV UR4, UR15 ;  /* 0x0000000f00047c82 */ /* 0x000fe20008000000 */
[----:B------:R-:W-:-:S05]  /*1b70*/  UMOV UR26, 0x40 ;  /* 0x00000040001a7882 */ /* 0x000fca0000000000 */
.L_x_31:
[----:B------:R-:W-:Y:S01]  /*1b80*/  ULEA UR33, UR4, UR14, 0x3 ;  /* 0x0000000e04217291 */ /* 0x000fe2000f8e18ff */
[----:B------:R-:W-:Y:S01]  /*1b90*/  @P3 MOV R2, 0x10000 ;  /* 0x0001000000023802 */ /* 0x000fe20000000f00 */
[----:B--2-4-:R-:W-:Y:S10]  /*1ba0*/  @P0 BRA `(.L_x_26) ;  /* 0x00000000000c0947 */ /* 0x014ff40003800000 */
[----:B------:R-:W-:-:S04]  /*1bb0*/  SHF.L.U32 R3, R12, 0x1f, RZ ;  /* 0x0000001f0c037819 */ /* 0x000fc800000006ff */
[----:B------:R-:W2:Y:S02]  /*1bc0*/  SYNCS.PHASECHK.TRANS64.TRYWAIT P0, [UR33+0x30], R3 ;  /* 0x00003003ff0075a7 */ /* 0x000ea40008001121 */
[----:B--2---:R-:W-:Y:S05]  /*1bd0*/  @!P0 BRA `(.L_x_27) ;  /* 0x0000007400f08947 */ /* 0x004fea0003800000 */
.L_x_26:
[----:B------:R2:W-:Y:S01]  /*1be0*/  @P3 SYNCS.ARRIVE.TRANS64 RZ, [UR33], R2 ;  /* 0x00000002ffff39a7 */ /* 0x0005e20008000021 */
[----:B------:R-:W-:Y:S02]  /*1bf0*/  ULOP3.LUT UR5, UR31, 0x2, URZ, 0xfc, !UPT ;  /* 0x000000021f057892 */ /* 0x000fe4000f8efcff */
[----:B------:R-:W-:Y:S02]  /*1c00*/  UIADD3 UR21, UPT, UPT, UR21, 0x1, URZ ;  /* 0x0000000115157890 */ /* 0x000fe4000fffe0ff */
[----:B------:R-:W-:Y:S02]  /*1c10*/  UISETP.NE.AND UP0, UPT, UR5, 0x2, UPT ;  /* 0x000000020500788c */ /* 0x000fe4000bf05270 */
[----:B------:R-:W-:-:S07]  /*1c20*/  UISETP.NE.AND UP2, UPT, UR21, 0x1, UPT ;  /* 0x000000011500788c */ /* 0x000fce000bf45270 */
[----:B------:R-:W-:Y:S05]  /*1c30*/  BRA.U UP0, `(.L_x_28) ;  /* 0x0000000100047547 */ /* 0x000fea000b800000 */
[----:B------:R-:W-:Y:S05]  /*1c40*/  BPT.TRAP 0x1 ;  /* 0x000000040000795c */ /* 0x000fea0000300000 */
.L_x_28:
[----:B------:R-:W-:Y:S04]  /*1c50*/  BSSY.RECONVERGENT B0, `(.L_x_29) ;  /* 0x0000003000007945 */ /* 0x000fe80003800200 */
[----:B------:R-:W-:Y:S05]  /*1c60*/  @!P2 BRA `(.L_x_30) ;  /* 0x000000000004a947 */ /* 0x000fea0003800000 */
[----:B------:R-:W-:Y:S05]  /*1c70*/  BPT.TRAP 0x1 ;  /* 0x000000040000795c */ /* 0x000fea0000300000 */
.L_x_30:
[----:B------:R-:W-:Y:S05]  /*1c80*/  BSYNC.RECONVERGENT B0 ;  /* 0x0000000000007941 */ /* 0x000fea0003800200 */
.L_x_29:
[----:B------:R-:W-:Y:S02]  /*1c90*/  UIADD3 UR5, UPT, UPT, UR4, 0x1, URZ ;  /* 0x0000000104057890 */ /* 0x000fe4000fffe0ff */
[----:B------:R-:W-:Y:S02]  /*1ca0*/  ULEA UR8, UR4, UR30, 0xd ;  /* 0x0000001e04087291 */ /* 0x000fe4000f8e68ff */
[----:B------:R-:W-:Y:S02]  /*1cb0*/  UISETP.NE.AND UP0, UPT, UR5, 0x6, UPT ;  /* 0x000000060500788c */ /* 0x000fe4000bf05270 */
[----:B------:R-:W-:Y:S02]  /*1cc0*/  ULEA UR24, UR4, UR14, 0xe ;  /* 0x0000000e04187291 */ /* 0x000fe4000f8e70ff */
[----:B------:R-:W-:Y:S02]  /*1cd0*/  USEL UR6, URZ, 0x1, UP0 ;  /* 0x00000001ff067887 */ /* 0x000fe40008000000 */
[----:B------:R-:W-:-:S02]  /*1ce0*/  USEL UR15, UR5, URZ, UP0 ;  /* 0x000000ff050f7287 */ /* 0x000fc40008000000 */
[----:B------:R-:W-:Y:S02]  /*1cf0*/  UIADD3 UR4, UP0, UPT, UR40, 0x180, URZ ;  /* 0x0000018028047890 */ /* 0x000fe4000ff1e0ff */
[----:B------:R-:W-:Y:S01]  /*1d00*/  ULEA UR5, UR15, UR14, 0x3 ;  /* 0x0000000e0f057291 */ /* 0x000fe2000f8e18ff */
[----:B------:R-:W-:Y:S01]  /*1d10*/  LOP3.LUT R12, R12, UR6, RZ, 0x3c, !PT ;  /* 0x000000060c0c7c12 */ /* 0x000fe2000f8e3cff */
[----:B------:R-:W-:Y:S02]  /*1d20*/  UIADD3 UR6, UP1, UPT, UR40, 0x80, URZ ;  /* 0x0000008028067890 */ /* 0x000fe4000ff3e0ff */
[----:B------:R-:W-:Y:S01]  /*1d30*/  ULEA UR8, UR8, UR14, 0x1 ;  /* 0x0000000e08087291 */ /* 0x000fe2000f8e08ff */
[----:B-1----:R-:W-:Y:S01]  /*1d40*/  SHF.L.U32 R0, R12, 0x1f, RZ ;  /* 0x0000001f0c007819 */ /* 0x002fe200000006ff */
[----:B------:R-:W-:Y:S02]  /*1d50*/  UIADD3 UR34, UPT, UPT, UR26, -0x40, URZ ;  /* 0xffffffc01a227890 */ /* 0x000fe4000fffe0ff */
[----:B------:R-:W-:Y:S01]  /*1d60*/  ULOP3.LUT UR33, UR33, 0xfefffff8, URZ, 0xc0, !UPT ;  /* 0xfefffff821217892 */ /* 0x000fe2000f8ec0ff */
[----:B------:R3:W4:Y:S01]  /*1d70*/  SYNCS.PHASECHK.TRANS64.TRYWAIT P0, [UR5+0x30], R0 ;  /* 0x00003000ff0075a7 */ /* 0x0007220008001105 */
[----:B------:R-:W-:-:S02]  /*1d80*/  UIADD3.X UR7, UPT, UPT, URZ, UR41, URZ, UP1, !UPT ;  /* 0x00000029ff077290 */ /* 0x000fc40008ffe4ff */
[----:B------:R-:W-:Y:S02]  /*1d90*/  UIADD3 UR32, UPT, UPT, UR24, 0x4300, URZ ;  /* 0x0000430018207890 */ /* 0x000fe4000fffe0ff */
[----:B------:R-:W-:Y:S02]  /*1da0*/  UIADD3 UR24, UPT, UPT, UR24, 0x6300, URZ ;  /* 0x0000630018187890 */ /* 0x000fe4000fffe0ff */
[----:B------:R-:W-:Y:S02]  /*1db0*/  UIADD3.X UR5, UPT, UPT, URZ, UR41, URZ, UP0, !UPT ;  /* 0x00000029ff057290 */ /* 0x000fe400087fe4ff */
[----:B------:R-:W-:Y:S02]  /*1dc0*/  UIADD3 UR16, UPT, UPT, UR8, 0x1c300, URZ ;  /* 0x0001c30008107890 */ /* 0x000fe4000fffe0ff */
[----:B------:R-:W-:Y:S02]  /*1dd0*/  UPRMT UR13, URZ, 0x5410, UR29 ;  /* 0x00005410ff0d7896 */ /* 0x000fe4000800001d */
[----:B------:R-:W-:Y:S01]  /*1de0*/  UIADD3 UR8, UPT, UPT, UR8, 0x1e300, URZ ;  /* 0x0001e30008087890 */ /* 0x000fe2000fffe0ff */
[----:B------:R-:W-:Y:S01]  /*1df0*/  UMOV UR22, 0x0 ;  /* 0x0000000000167882 */ /* 0x000fe20000000000 */
[----:B------:R-:W-:Y:S01]  /*1e00*/  UMOV UR23, 0x10000000 ;  /* 0x1000000000177882 */ /* 0x000fe20000000000 */
[----:B------:R-:W-:Y:S01]  /*1e10*/  UMOV UR27, UR35 ;  /* 0x00000023001b7c82 */ /* 0x000fe20008000000 */
[----:B------:R-:W-:Y:S01]  /*1e20*/  UMOV UR28, UR36 ;  /* 0x00000024001c7c82 */ /* 0x000fe20008000000 */
[----:B------:R-:W-:Y:S01]  /*1e30*/  UMOV UR25, UR33 ;  /* 0x0000002100197c82 */ /* 0x000fe20008000000 */
[----:B------:R-:W-:Y:S01]  /*1e40*/  UMOV UR20, UR36 ;  /* 0x0000002400147c82 */ /* 0x000fe20008000000 */
[----:B------:R-:W-:Y:S01]  /*1e50*/  UMOV UR17, UR33 ;  /* 0x0000002100117c82 */ /* 0x000fe20008000000 */
[----:B------:R-:W-:Y:S01]  /*1e60*/  UMOV UR18, UR34 ;  /* 0x0000002200127c82 */ /* 0x000fe20008000000 */
[----:B------:R-:W-:Y:S01]  /*1e70*/  UTMALDG.3D.2CTA [UR32], [UR6], desc[UR22] ;  /* 0x00001620060075b4 */ /* 0x000fe20008211000 */
[----:B------:R-:W-:Y:S01]  /*1e80*/  UMOV UR10, UR26 ;  /* 0x0000001a000a7c82 */ /* 0x000fe20008000000 */
[----:B------:R-:W-:Y:S01]  /*1e90*/  UMOV UR11, UR19 ;  /* 0x00000013000b7c82 */ /* 0x000fe20008000000 */
[----:B------:R-:W-:Y:S01]  /*1ea0*/  UMOV UR12, UR36 ;  /* 0x00000024000c7c82 */ /* 0x000fe20008000000 */
[----:B------:R-:W-:Y:S01]  /*1eb0*/  UMOV UR9, UR33 ;  /* 0x0000002100097c82 */ /* 0x000fe20008000000 */
[----:B------:R1:W-:Y:S01]  /*1ec0*/  UTMALDG.3D.2CTA [UR24], [UR6], desc[UR22] ;  /* 0x00001618060075b4 */ /* 0x0003e20008211000 */
[----:B------:R-:W-:Y:S01]  /*1ed0*/  UTMALDG.3D.MULTICAST.2CTA [UR16], [UR4], UR13, desc[UR22] ;  /* 0x00001610040073b4 */ /* 0x000fe2000821180d */
[----:B------:R2:W-:Y:S01]  /*1ee0*/  UTMALDG.3D.MULTICAST.2CTA [UR8], [UR4], UR13, desc[UR22] ;  /* 0x00001608040073b4 */ /* 0x0005e2000821180d */
[----:B-1----:R-:W-:Y:S01]  /*1ef0*/  UIADD3 UR26, UPT, UPT, UR26, 0x80, URZ ;  /* 0x000000801a1a7890 */ /* 0x002fe2000fffe0ff */
[----:B--2---:R-:W-:Y:S01]  /*1f00*/  UMOV UR13, UR42 ;  /* 0x0000002a000d7c82 */ /* 0x004fe20008000000 */
[----:B------:R-:W-:Y:S01]  /*1f10*/  UMOV UR4, UR15 ;  /* 0x0000000f00047c82 */ /* 0x000fe20008000000 */
[----:B---3--:R-:W-:Y:S09]  /*1f20*/  BRA.U UP2, `(.L_x_31) ;  /* 0xfffffffd02147547 */ /* 0x008ff2000b83ffff */
.L_x_25:
[----:B------:R-:W-:Y:S01]  /*1f30*/  ULEA UR4, UR15, UR14, 0x3 ;  /* 0x0000000e0f047291 */ /* 0x000fe2000f8e18ff */
[----:B-1----:R-:W-:Y:S01]  /*1f40*/  SHF.L.U32 R0, R12, 0x1f, RZ ;  /* 0x0000001f0c007819 */ /* 0x002fe200000006ff */
[----:B------:R-:W-:Y:S01]  /*1f50*/  @!P1 SYNCS.ARRIVE.TRANS64.A1T0 RZ, [UR14+0xa8], RZ ;  /* 0x0000a8ffffff99a7 */ /* 0x000fe2000810000e */
[----:B------:R-:W-:-:S06]  /*1f60*/  UISETP.GT.AND UP0, UPT, UR50, UR49, UPT ;  /* 0x000000313200728c */ /* 0x000fcc000bf04270 */
[----:B------:R1:W3:Y:S03]  /*1f70*/  SYNCS.PHASECHK.TRANS64.TRYWAIT P1, [UR4+0x30], R0 ;  /* 0x00003000ff0075a7 */ /* 0x0002e60008021104 */
[----:B------:R-:W-:Y:S05]  /*1f80*/  BRA.U !UP0, `(.L_x_32) ;  /* 0x0000000508047547 */ /* 0x000fea000b800000 */
[----:B------:R-:W-:Y:S01]  /*1f90*/  UIADD3 UR37, UPT, UPT, UR53, UR13, URZ ;  /* 0x0000000d35257290 */ /* 0x000fe2000fffe0ff */
[----:B------:R-:W-:-:S11]  /*1fa0*/  UMOV UR6, UR15 ;  /* 0x0000000f00067c82 */ /* 0x000fd60008000000 */
.L_x_40:
[----:B------:R-:W-:Y:S01]  /*1fb0*/  ULEA UR7, UR6, UR14, 0x3 ;  /* 0x0000000e06077291 */ /* 0x000fe2000f8e18ff */
[----:B---3--:R-:W-:Y:S01]  /*1fc0*/  @P3 MOV R2, 0x10000 ;  /* 0x0001000000023802 */ /* 0x008fe20000000f00 */
[----:B--23--:R-:W-:Y:S10]  /*1fd0*/  @P1 BRA `(.L_x_33) ;  /* 0x00000000000c1947 */ /* 0x00cff40003800000 */
[----:B------:R-:W-:-:S04]  /*1fe0*/  SHF.L.U32 R3, R12, 0x1f, RZ ;  /* 0x0000001f0c037819 */ /* 0x000fc800000006ff */
[----:B--2-4-:R-:W2:Y:S02]  /*1ff0*/  SYNCS.PHASECHK.TRANS64.TRYWAIT P0, [UR7+0x30], R3 ;  /* 0x00003003ff0075a7 */ /* 0x014ea40008001107 */
[----:B--2---:R-:W-:Y:S05]  /*2000*/  @!P0 BRA `(.L_x_34) ;  /* 0x0000007000fc8947 */ /* 0x004fea0003800000 */
.L_x_33:
[----:B------:R3:W-:Y:S01]  /*2010*/  @P3 SYNCS.ARRIVE.TRANS64 RZ, [UR7], R2 ;  /* 0x00000002ffff39a7 */ /* 0x0007e20008000007 */
[----:B------:R-:W-:-:S04]  /*2020*/  ULOP3.LUT UR4, UR31, 0x2, URZ, 0xfc, !UPT ;  /* 0x000000021f047892 */ /* 0x000fc8000f8efcff */
[----:B------:R-:W-:-:S09]  /*2030*/  UISETP.NE.AND UP0, UPT, UR4, 0x2, UPT ;  /* 0x000000020400788c */ /* 0x000fd2000bf05270 */
[----:B------:R-:W-:Y:S05]  /*2040*/  BRA.U UP0, `(.L_x_35) ;  /* 0x0000000100047547 */ /* 0x000fea000b800000 */
[----:B------:R-:W-:Y:S05]  /*2050*/  BPT.TRAP 0x1 ;  /* 0x000000040000795c */ /* 0x000fea0000300000 */
.L_x_35:
[----:B------:R-:W-:Y:S04]  /*2060*/  BSSY.RECONVERGENT B0, `(.L_x_36) ;  /* 0x0000003000007945 */ /* 0x000fe80003800200 */
[----:B------:R-:W-:Y:S05]  /*2070*/  @!P2 BRA `(.L_x_37) ;  /* 0x000000000004a947 */ /* 0x000fea0003800000 */
[----:B------:R-:W-:Y:S05]  /*2080*/  BPT.TRAP 0x1 ;  /* 0x000000040000795c */ /* 0x000fea0000300000 */
.L_x_37:
[----:B------:R-:W-:Y:S05]  /*2090*/  BSYNC.RECONVERGENT B0 ;  /* 0x0000000000007941 */ /* 0x000fea0003800200 */
.L_x_36:
[----:B------:R-:W-:Y:S01]  /*20a0*/  UIADD3 UR4, UPT, UPT, UR6, 0x1, URZ ;  /* 0x0000000106047890 */ /* 0x000fe2000fffe0ff */
[----:B------:R-:W-:Y:S01]  /*20b0*/  BSSY.RECONVERGENT B0, `(.L_x_38) ;  /* 0x000002a000007945 */ /* 0x000fe20003800200 */
[----:B--2-4-:R-:W-:Y:S02]  /*20c0*/  ELECT P0, URZ, PT ;  /* 0x0000000000ff782f */ /* 0x014fe40003800000 */
[----:B------:R-:W-:-:S04]  /*20d0*/  UISETP.NE.AND UP0, UPT, UR4, 0x6, UPT ;  /* 0x000000060400788c */ /* 0x000fc8000bf05270 */
[----:B------:R-:W-:Y:S02]  /*20e0*/  USEL UR5, URZ, 0x1, UP0 ;  /* 0x00000001ff057887 */ /* 0x000fe40008000000 */
[----:B------:R-:W-:-:S04]  /*20f0*/  USEL UR15, UR4, URZ, UP0 ;  /* 0x000000ff040f7287 */ /* 0x000fc80008000000 */
[----:B------:R-:W-:Y:S01]  /*2100*/  ULEA UR4, UR15, UR14, 0x3 ;  /* 0x0000000e0f047291 */ /* 0x000fe2000f8e18ff */
[----:B------:R-:W-:-:S04]  /*2110*/  LOP3.LUT R12, R12, UR5, RZ, 0x3c, !PT ;  /* 0x000000050c0c7c12 */ /* 0x000fc8000f8e3cff */
[----:B-1----:R-:W-:-:S04]  /*2120*/  SHF.L.U32 R0, R12, 0x1f, RZ ;  /* 0x0000001f0c007819 */ /* 0x002fc800000006ff */
[----:B------:R1:W2:Y:S01]  /*2130*/  SYNCS.PHASECHK.TRANS64.TRYWAIT P1, [UR4+0x30], R0 ;  /* 0x00003000ff0075a7 */ /* 0x0002a20008021104 */
[----:B------:R-:W-:Y:S05]  /*2140*/  @!P0 BRA `(.L_x_39) ;  /* 0x0000000000808947 */ /* 0x000fea0003800000 */
[----:B------:R-:W-:Y:S02]  /*2150*/  ULEA UR8, UR6, UR30, 0xd ;  /* 0x0000001e06087291 */ /* 0x000fe4000f8e68ff */
[----:B------:R-:W-:Y:S02]  /*2160*/  ULEA UR24, UR6, UR14, 0xe ;  /* 0x0000000e06187291 */ /* 0x000fe4000f8e70ff */
[----:B------:R-:W-:Y:S02]  /*2170*/  UIADD3 UR4, UP1, UPT, UR40, 0x80, URZ ;  /* 0x0000008028047890 */ /* 0x000fe4000ff3e0ff */
[----:B------:R-:W-:Y:S02]  /*2180*/  USHF.L.U32 UR34, UR13, 0x7, URZ ;  /* 0x000000070d227899 */ /* 0x000fe400080006ff */
[----:B------:R-:W-:Y:S02]  /*2190*/  UIADD3 UR22, UP0, UPT, UR40, 0x180, URZ ;  /* 0x0000018028167890 */ /* 0x000fe4000ff1e0ff */
[----:B------:R-:W-:-:S02]  /*21a0*/  ULEA UR8, UR8, UR14, 0x1 ;  /* 0x0000000e08087291 */ /* 0x000fc4000f8e08ff */
[----:B------:R-:W-:Y:S02]  /*21b0*/  ULOP3.LUT UR33, UR7, 0xfefffff8, URZ, 0xc0, !UPT ;  /* 0xfefffff807217892 */ /* 0x000fe4000f8ec0ff */
[----:B------:R-:W-:Y:S02]  /*21c0*/  UIADD3.X UR5, UPT, UPT, URZ, UR41, URZ, UP1, !UPT ;  /* 0x00000029ff057290 */ /* 0x000fe40008ffe4ff */
[----:B------:R-:W-:Y:S02]  /*21d0*/  UIADD3 UR32, UPT, UPT, UR24, 0x4300, URZ ;  /* 0x0000430018207890 */ /* 0x000fe4000fffe0ff */
[----:B------:R-:W-:Y:S02]  /*21e0*/  UIADD3 UR26, UPT, UPT, UR34, 0x40, URZ ;  /* 0x00000040221a7890 */ /* 0x000fe4000fffe0ff */
[----:B------:R-:W-:Y:S02]  /*21f0*/  UIADD3 UR24, UPT, UPT, UR24, 0x6300, URZ ;  /* 0x0000630018187890 */ /* 0x000fe4000fffe0ff */
[----:B------:R-:W-:-:S02]  /*2200*/  UIADD3.X UR23, UPT, UPT, URZ, UR41, URZ, UP0, !UPT ;  /* 0x00000029ff177290 */ /* 0x000fc400087fe4ff */
        /* <DEDUP_REMOVED lines=11> */
[----:B------:R4:W-:Y:S01]  /*22c0*/  UTMALDG.3D.2CTA [UR32], [UR4], desc[UR38] ;  /* 0x00002620040075b4 */ /* 0x0009e20008211000 */
[----:B------:R-:W-:Y:S01]  /*22d0*/  UMOV UR11, UR19 ;  /* 0x00000013000b7c82 */ /* 0x000fe20008000000 */
[----:B------:R-:W-:Y:S01]  /*22e0*/  UMOV UR12, UR36 ;  /* 0x00000024000c7c82 */ /* 0x000fe20008000000 */
[----:B------:R-:W-:Y:S01]  /*22f0*/  UMOV UR9, UR33 ;  /* 0x0000002100097c82 */ /* 0x000fe20008000000 */
[----:B------:R-:W-:Y:S01]  /*2300*/  UMOV UR10, UR26 ;  /* 0x0000001a000a7c82 */ /* 0x000fe20008000000 */
[----:B------:R4:W-:Y:S01]  /*2310*/  UTMALDG.3D.2CTA [UR24], [UR4], desc[UR38] ;  /* 0x00002618040075b4 */ /* 0x0009e20008211000 */
[----:B------:R4:W-:Y:S01]  /*2320*/  UTMALDG.3D.MULTICAST.2CTA [UR16], [UR22], UR21, desc[UR38] ;  /* 0x00002610160073b4 */ /* 0x0009e20008211815 */
[----:B------:R4:W-:Y:S02]  /*2330*/  UTMALDG.3D.MULTICAST.2CTA [UR8], [UR22], UR21, desc[UR38] ;  /* 0x00002608160073b4 */ /* 0x0009e40008211815 */
[----:B----4-:R-:W-:Y:S01]  /*2340*/  NOP ;  /* 0x0000000000007918 */ /* 0x010fe20000000000 */
.L_x_39:
[----:B------:R-:W-:Y:S05]  /*2350*/  BSYNC.RECONVERGENT B0 ;  /* 0x0000000000007941 */ /* 0x000fea0003800200 */
.L_x_38:
[----:B------:R-:W-:Y:S01]  /*2360*/  UIADD3 UR13, UPT, UPT, UR13, 0x1, URZ ;  /* 0x000000010d0d7890 */ /* 0x000fe2000fffe0ff */
[----:B------:R-:W-:-:S03]  /*2370*/  UMOV UR6, UR15 ;  /* 0x0000000f00067c82 */ /* 0x000fc60008000000 */
[----:B------:R-:W-:-:S09]  /*2380*/  UISETP.NE.AND UP0, UPT, UR13, UR37, UPT ;  /* 0x000000250d00728c */ /* 0x000fd2000bf05270 */
[----:B------:R-:W-:Y:S05]  /*2390*/  BRA.U UP0, `(.L_x_40) ;  /* 0xfffffffd00047547 */ /* 0x000fea000b83ffff */
.L_x_32:
[C---:B------:R-:W-:Y:S01]  /*23a0*/  LEA R3, R11.reuse, UR14, 0x3 ;  /* 0x0000000e0b037c11 */ /* 0x040fe2000f8e18ff */
[----:B------:R-:W-:Y:S01]  /*23b0*/  NOP ;  /* 0x0000000000007918 */ /* 0x000fe20000000000 */
[----:B-1----:R-:W-:Y:S02]  /*23c0*/  SHF.L.U32 R0, R10, 0x1f, RZ ;  /* 0x0000001f0a007819 */ /* 0x002fe400000006ff */
[----:B------:R-:W-:Y:S02]  /*23d0*/  LEA R4, R11, UR14, 0x4 ;  /* 0x0000000e0b047c11 */ /* 0x000fe4000f8e20ff */
[----:B--2-4-:R-:W1:Y:S02]  /*23e0*/  SYNCS.PHASECHK.TRANS64.TRYWAIT P0, [R3+URZ+0xb0], R0 ;  /* 0x0000b000030075a7 */ /* 0x014e6400080011ff */
[----:B-1----:R-:W-:Y:S05]  /*23f0*/  @!P0 BRA `(.L_x_41) ;  /* 0x0000007000188947 */ /* 0x002fea0003800000 */
.L_x_156:
[----:B------:R-:W2:Y:S01]  /*2400*/  LDS.128 R4, [R4+0x140] ;  /* 0x0001400004047984 */ /* 0x000ea20000000c00 */
[----:B------:R-:W-:Y:S01]  /*2410*/  UISETP.GE.AND UP0, UPT, UR45, 0x1, UPT ;  /* 0x000000012d00788c */ /* 0x000fe2000bf06270 */
[----:B------:R-:W-:Y:S01]  /*2420*/  @!PT LDS RZ, [RZ] ;  /* 0x00000000fffff984 */ /* 0x000fe20000000800 */
[----:B------:R-:W-:Y:S01]  /*2430*/  @!PT LDS RZ, [RZ] ;  /* 0x00000000fffff984 */ /* 0x000fe20000000800 */
[----:B------:R-:W-:Y:S01]  /*2440*/  @!PT LDS RZ, [RZ] ;  /* 0x00000000fffff984 */ /* 0x000fe20000000800 */
[----:B------:R-:W-:Y:S01]  /*2450*/  @!PT LDS RZ, [RZ] ;  /* 0x00000000fffff984 */ /* 0x000fe20000000800 */
[----:B------:R4:W-:Y:S06]  /*2460*/  MEMBAR.ALL.CTA ;  /* 0x0000000000007992 */ /* 0x0009ec0000008000 */
[----:B----4-:R-:W4:Y:S01]  /*2470*/  FENCE.VIEW.ASYNC.S ;  /* 0x00000000000073c6 */ /* 0x010f220000000000 */
[----:B--2---:R-:W-:-:S13]  /*2480*/  LOP3.LUT P0, RZ, R6, 0x1, RZ, 0xc0, !PT ;  /* 0x0000000106ff7812 */ /* 0x004fda000780c0ff */
[----:B----4-:R-:W-:Y:S01]  /*2490*/  VOTEU.ANY UP1, P0 ;  /* 0x0000000000ff7886 */ /* 0x010fe20000020100 */
[----:B------:R-:W-:-:S13]  /*24a0*/  PLOP3.LUT P0, PT, PT, PT, UP1, 0x80, 0x8 ;  /* 0x000000000008781c */ /* 0x000fda0003f0f018 */
[----:B-1----:R-:W-:Y:S02]  /*24b0*/  @P0 LOP3.LUT R0, R5, 0xffff, RZ, 0xc0, !PT ;  /* 0x0000ffff05000812 */ /* 0x002fe400078ec0ff */
[----:B---3--:R-:W-:Y:S02]  /*24c0*/  @P0 MOV R2, R4 ;  /* 0x0000000400020202 */ /* 0x008fe40000000f00 */
[----:B------:R-:W-:Y:S01]  /*24d0*/  @P0 R2UR UR5, R0 ;  /* 0x00000000000502ca */ /* 0x000fe200000e0000 */
[----:B------:R-:W-:Y:S01]  /*24e0*/  VIADD R0, R3, 0xc0 ;  /* 0x000000c003007836 */ /* 0x000fe20000000000 */
[----:B------:R-:W-:Y:S02]  /*24f0*/  @P0 SHF.R.U32.HI R4, RZ, 0x10, R5 ;  /* 0x00000010ff040819 */ /* 0x000fe40000011605 */
[----:B------:R-:W-:Y:S02]  /*2500*/  @P0 R2UR UR6, R2 ;  /* 0x00000000020602ca */ /* 0x000fe400000e0000 */
[----:B------:R-:W-:-:S02]  /*2510*/  PRMT R0, RZ, 0x654, R0 ;  /* 0x00000654ff007816 */ /* 0x000fc40000000000 */
[----:B------:R-:W-:Y:S02]  /*2520*/  @P0 R2UR UR4, R4 ;  /* 0x00000000040402ca */ /* 0x000fe400000e0000 */
[----:B------:R1:W-:Y:S03]  /*2530*/  SYNCS.ARRIVE.TRANS64.RED.A1T0 RZ, [R0+URZ], RZ ;  /* 0x000000ff00ff79a7 */ /* 0x0003e600081004ff */
[----:B------:R-:W-:-:S04]  /*2540*/  @UP1 UMOV UR43, UR5 ;  /* 0x00000005002b1c82 */ /* 0x000fc80008000000 */
[----:B------:R-:W-:-:S04]  /*2550*/  @UP1 UMOV UR44, UR6 ;  /* 0x00000006002c1c82 */ /* 0x000fc80008000000 */
[----:B------:R-:W-:Y:S01]  /*2560*/  @UP1 UMOV UR36, UR4 ;  /* 0x0000000400241c82 */ /* 0x000fe20008000000 */
[----:B------:R-:W-:Y:S05]  /*2570*/  BRA.U !UP0, `(.L_x_42) ;  /* 0x0000000108d47547 */ /* 0x000fea000b800000 */
[----:B------:R-:W2:Y:S01]  /*2580*/  LDCU.128 UR16, c[0x0][0xb10] ;  /* 0x00016200ff1077ac */ /* 0x000ea20008000c00 */
[----:B------:R-:W3:Y:S01]  /*2590*/  LDCU UR23, c[0x0][0xb20] ;  /* 0x00016400ff1777ac */ /* 0x000ee20008000800 */
[----:B------:R-:W4:Y:S01]  /*25a0*/  LDCU UR22, c[0x0][0xb0c] ;  /* 0x00016180ff1677ac */ /* 0x000f220008000800 */
[----:B------:R-:W1:Y:S01]  /*25b0*/  LDCU.64 UR8, c[0x0][0xb28] ;  /* 0x00016500ff0877ac */ /* 0x000e620008000a00 */
[----:B------:R-:W-:Y:S02]  /*25c0*/  UISETP.NE.AND UP3, UPT, UR45, 0x1, UPT ;  /* 0x000000012d00788c */ /* 0x000fe4000bf65270 */
[----:B--2---:R-:W-:Y:S02]  /*25d0*/  UIMAD.WIDE.U32 UR6, UR46, UR19, URZ ;  /* 0x000000132e0672a5 */ /* 0x004fe4000f8e00ff */
[----:B------:R-:W-:Y:S02]  /*25e0*/  UIMAD.WIDE.U32 UR4, UR48, UR16, URZ ;  /* 0x00000010300472a5 */ /* 0x000fe4000f8e00ff */
[----:B------:R-:W-:-:S02]  /*25f0*/  UISETP.NE.AND UP0, UPT, UR18, 0x1, UPT ;  /* 0x000000011200788c */ /* 0x000fc4000bf05270 */
[----:B------:R-:W-:Y:S01]  /*2600*/  UIMAD.WIDE.U32 UR20, UR43, UR19, URZ ;  /* 0x000000132b1472a5 */ /* 0x000fe2000f8e00ff */
[----:B------:R-:W-:Y:S02]  /*2610*/  UMOV UR6, UR7 ;  /* 0x0000000700067c82 */ /* 0x000fe40008000000 */
[----:B------:R-:W-:Y:S01]  /*2620*/  UMOV UR4, UR5 ;  /* 0x0000000500047c82 */ /* 0x000fe20008000000 */
[----:B---3--:R-:W-:Y:S02]  /*2630*/  USHF.R.U32.HI UR6, URZ, UR23, UR6 ;  /* 0x00000017ff067299 */ /* 0x008fe40008011606 */
[----:B----4-:R-:W-:Y:S02]  /*2640*/  UISETP.NE.AND UP2, UPT, UR22, 0x1, UPT ;  /* 0x000000011600788c */ /* 0x010fe4000bf45270 */
[----:B------:R-:W-:Y:S02]  /*2650*/  USHF.R.U32.HI UR4, URZ, UR17, UR4 ;  /* 0x00000011ff047299 */ /* 0x000fe40008011604 */
[----:B------:R-:W-:-:S02]  /*2660*/  USEL UR5, UR46, UR6, !UP0 ;  /* 0x000000062e057287 */ /* 0x000fc4000c000000 */
[----:B------:R-:W-:Y:S02]  /*2670*/  USEL UR6, UR48, UR4, !UP2 ;  /* 0x0000000430067287 */ /* 0x000fe4000d000000 */
[----:B-1----:R-:W-:Y:S01]  /*2680*/  UIMAD.WIDE.U32 UR10, UR5, UR8, URZ ;  /* 0x00000008050a72a5 */ /* 0x002fe2000f8e00ff */
[----:B------:R-:W-:Y:S01]  /*2690*/  UMOV UR4, UR21 ;  /* 0x0000001500047c82 */ /* 0x000fe20008000000 */
[----:B------:R-:W-:Y:S02]  /*26a0*/  UIMAD.WIDE.U32 UR12, UR44, UR16, URZ ;  /* 0x000000102c0c72a5 */ /* 0x000fe4000f8e00ff */
[----:B------:R-:W-:-:S03]  /*26b0*/  UIMAD.WIDE.U32 UR20, UR6, UR8, URZ ;  /* 0x00000008061472a5 */ /* 0x000fc6000f8e00ff */
[----:B------:R-:W-:Y:S01]  /*26c0*/  UMOV UR10, UR11 ;  /* 0x0000000b000a7c82 */ /* 0x000fe20008000000 */
[----:B------:R-:W-:Y:S02]  /*26d0*/  USHF.R.U32.HI UR4, URZ, UR23, UR4 ;  /* 0x00000017ff047299 */ /* 0x000fe40008011604 */
[----:B------:R-:W-:Y:S01]  /*26e0*/  @UP3 USHF.R.U32.HI UR5, URZ, UR9, UR10 ;  /* 0x00000009ff053299 */ /* 0x000fe2000801160a */
[----:B------:R-:W-:Y:S01]  /*26f0*/  UMOV UR12, UR13 ;  /* 0x0000000d000c7c82 */ /* 0x000fe20008000000 */
[----:B------:R-:W-:Y:S01]  /*2700*/  UMOV UR20, UR21 ;  /* 0x0000001500147c82 */ /* 0x000fe20008000000 */
[----:B------:R-:W-:Y:S02]  /*2710*/  USHF.R.U32.HI UR17, URZ, UR17, UR12 ;  /* 0x00000011ff117299 */ /* 0x000fe4000801160c */
[----:B------:R-:W-:Y:S02]  /*2720*/  USEL UR4, UR43, UR4, !UP0 ;  /* 0x000000042b047287 */ /* 0x000fe4000c000000 */
[----:B------:R-:W-:-:S02]  /*2730*/  @UP3 USHF.R.U32.HI UR6, URZ, UR9, UR20 ;  /* 0x00000009ff063299 */ /* 0x000fc40008011614 */
[----:B------:R-:W-:Y:S02]  /*2740*/  UIMAD UR7, UR45, UR5, URZ ;  /* 0x000000052d0772a4 */ /* 0x000fe4000f8e02ff */
[----:B------:R-:W-:Y:S02]  /*2750*/  USEL UR5, UR44, UR17, !UP2 ;  /* 0x000000112c057287 */ /* 0x000fe4000d000000 */
[----:B------:R-:W-:Y:S02]  /*2760*/  UIMAD UR10, UR45, UR6, URZ ;  /* 0x000000062d0a72a4 */ /* 0x000fe4000f8e02ff */
[----:B------:R-:W-:Y:S02]  /*2770*/  UISETP.GE.AND UP0, UPT, UR4, UR7, UPT ;  /* 0x000000070400728c */ /* 0x000fe4000bf06270 */
[----:B------:R-:W-:Y:S02]  /*2780*/  UIMAD.WIDE.U32 UR12, UR4, UR8, URZ ;  /* 0x00000008040c72a5 */ /* 0x000fe4000f8e00ff */
[----:B------:R-:W-:-:S02]  /*2790*/  UISETP.GE.OR UP0, UPT, UR5, UR10, UP0 ;  /* 0x0000000a0500728c */ /* 0x000fc40008706670 */
        /* <DEDUP_REMOVED lines=19> */
.L_x_42:
[----:B------:R-:W2:Y:S02]  /*28d0*/  LDCU UR4, c[0x0][0xb30] ;  /* 0x00016600ff0477ac */ /* 0x000ea40008000800 */
[----:B--2---:R-:W-:-:S09]  /*28e0*/  UISETP.NE.AND UP0, UPT, UR4, 0x1, UPT ;  /* 0x000000010400788c */ /* 0x004fd2000bf05270 */
[----:B------:R-:W-:Y:S05]  /*28f0*/  BRA.U UP0, `(.L_x_43) ;  /* 0x0000000100447547 */ /* 0x000fea000b800000 */
[----:B------:R-:W2:Y:S01]  /*2900*/  LDCU.128 UR8, c[0x0][0xb10] ;  /* 0x00016200ff0877ac */ /* 0x000ea20008000c00 */
[----:B------:R-:W3:Y:S01]  /*2910*/  LDCU UR12, c[0x0][0xb0c] ;  /* 0x00016180ff0c77ac */ /* 0x000ee20008000800 */
[----:B------:R-:W4:Y:S01]  /*2920*/  LDCU UR13, c[0x0][0xb20] ;  /* 0x00016400ff0d77ac */ /* 0x000f220008000800 */
[----:B--2---:R-:W-:Y:S02]  /*2930*/  UIMAD.WIDE.U32 UR6, UR44, UR8, URZ ;  /* 0x000000082c0672a5 */ /* 0x004fe4000f8e00ff */
[----:B------:R-:W-:Y:S02]  /*2940*/  UIMAD.WIDE.U32 UR4, UR43, UR11, URZ ;  /* 0x0000000b2b0472a5 */ /* 0x000fe4000f8e00ff */
[----:B---3--:R-:W-:Y:S02]  /*2950*/  UISETP.NE.AND UP2, UPT, UR12, 0x1, UPT ;  /* 0x000000010c00788c */ /* 0x008fe4000bf45270 */
[----:B------:R-:W-:Y:S01]  /*2960*/  UISETP.NE.AND UP0, UPT, UR10, 0x1, UPT ;  /* 0x000000010a00788c */ /* 0x000fe2000bf05270 */
[----:B------:R-:W-:-:S02]  /*2970*/  UMOV UR6, UR7 ;  /* 0x0000000700067c82 */ /* 0x000fc40008000000 */
[----:B------:R-:W-:Y:S01]  /*2980*/  UMOV UR4, UR5 ;  /* 0x0000000500047c82 */ /* 0x000fe20008000000 */
[----:B------:R-:W-:Y:S02]  /*2990*/  USHF.R.U32.HI UR9, URZ, UR9, UR6 ;  /* 0x00000009ff097299 */ /* 0x000fe40008011606 */
[----:B----4-:R-:W-:Y:S02]  /*29a0*/  USHF.R.U32.HI UR4, URZ, UR13, UR4 ;  /* 0x0000000dff047299 */ /* 0x010fe40008011604 */
[----:B------:R-:W-:Y:S02]  /*29b0*/  USEL UR5, UR44, UR9, !UP2 ;  /* 0x000000092c057287 */ /* 0x000fe4000d000000 */
[----:B------:R-:W-:-:S04]  /*29c0*/  USEL UR4, UR43, UR4, !UP0 ;  /* 0x000000042b047287 */ /* 0x000fc8000c000000 */
[----:B------:R-:W-:Y:S02]  /*29d0*/  UIADD3 UR6, UPT, UPT, UR5, -UR4, URZ ;  /* 0x8000000405067290 */ /* 0x000fe4000fffe0ff */
[----:B------:R-:W-:Y:S02]  /*29e0*/  UIADD3 UR4, UPT, UPT, -UR5, UR4, URZ ;  /* 0x0000000405047290 */ /* 0x000fe4000fffe1ff */
[----:B------:R-:W-:Y:S02]  /*29f0*/  UIMAD UR43, UR6, UR10, UR43 ;  /* 0x0000000a062b72a4 */ /* 0x000fe4000f8e022b */
[----:B------:R-:W-:-:S12]  /*2a00*/  UIMAD UR44, UR4, UR12, UR44 ;  /* 0x0000000c042c72a4 */ /* 0x000fd8000f8e022c */
.L_x_43:
[----:B------:R-:W-:Y:S01]  /*2a10*/  VIADD R11, R11, 0x1 ;  /* 0x000000010b0b7836 */ /* 0x000fe20000000000 */
[----:B------:R-:W-:Y:S01]  /*2a20*/  R2UR UR4, R50 ;  /* 0x00000000320472ca */ /* 0x000fe200000e0000 */
[----:B------:R-:W-:Y:S01]  /*2a30*/  UIADD3 UR27, UPT, UPT, UR44, UR63, URZ ;  /* 0x0000003f2c1b7290 */ /* 0x000fe2000fffe0ff */
[----:B------:R-:W-:Y:S02]  /*2a40*/  PLOP3.LUT P1, PT, PT, PT, PT, 0x80, 0x8 ;  /* 0x000000000008781c */ /* 0x000fe40003f2f070 */
[----:B------:R-:W-:-:S04]  /*2a50*/  ISETP.NE.AND P0, PT, R11, 0x2, PT ;  /* 0x000000020b00780c */ /* 0x000fc80003f05270 */
[----:B-1----:R-:W-:Y:S02]  /*2a60*/  SEL R0, RZ, 0x1, P0 ;  /* 0x00000001ff007807 */ /* 0x002fe40000000000 */
[----:B------:R-:W-:Y:S02]  /*2a70*/  SEL R11, R11, RZ, P0 ;  /* 0x000000ff0b0b7207 */ /* 0x000fe40000000000 */
[----:B------:R-:W-:Y:S01]  /*2a80*/  LOP3.LUT R10, R10, R0, RZ, 0x3c, !PT ;  /* 0x000000000a0a7212 */ /* 0x000fe200078e3cff */
[----:B------:R-:W-:Y:S01]  /*2a90*/  UIADD3 UR26, UPT, UPT, UR43, UR4, URZ ;  /* 0x000000042b1a7290 */ /* 0x000fe2000fffe0ff */
[----:B------:R-:W-:Y:S11]  /*2aa0*/  BRA.U UP1, `(.L_x_44) ;  /* 0xffffffed01b87547 */ /* 0x000ff6000b83ffff */
[----:B------:R-:W-:Y:S01]  /*2ab0*/  UIADD3 UR14, UPT, UPT, UR14, 0x30, URZ ;  /* 0x000000300e0e7890 */ /* 0x000fe2000fffe0ff */
[----:B------:R-:W-:-:S03]  /*2ac0*/  SHF.L.U32 R2, R12, 0x1f, RZ ;  /* 0x0000001f0c027819 */ /* 0x000fc600000006ff */
[----:B------:R-:W-:-:S09]  /*2ad0*/  ULEA UR4, UR15, UR14, 0x3 ;  /* 0x0000000e0f047291 */ /* 0x000fd2000f8e18ff */
[----:B------:R-:W1:Y:S02]  /*2ae0*/  SYNCS.PHASECHK.TRANS64.TRYWAIT P0, [UR4], R2 ;  /* 0x00000002ff0075a7 */ /* 0x000e640008001104 */
[----:B-1----:R-:W-:Y:S05]  /*2af0*/  @!P0 BRA `(.L_x_45) ;  /* 0x00000068006c8947 */ /* 0x002fea0003800000 */
.L_x_158:
[----:B------:R-:W-:-:S04]  /*2b00*/  UIADD3 UR4, UPT, UPT, UR15, 0x1, URZ ;  /* 0x000000010f047890 */ /* 0x000fc8000fffe0ff */
[----:B------:R-:W-:-:S04]  /*2b10*/  UISETP.NE.AND UP0, UPT, UR4, 0x6, UPT ;  /* 0x000000060400788c */ /* 0x000fc8000bf05270 */
[----:B------:R-:W-:Y:S02]  /*2b20*/  USEL UR6, URZ, 0x1, UP0 ;  /* 0x00000001ff067887 */ /* 0x000fe40008000000 */
[----:B------:R-:W-:-:S04]  /*2b30*/  USEL UR4, UR4, URZ, UP0 ;  /* 0x000000ff04047287 */ /* 0x000fc80008000000 */
[----:B------:R-:W-:Y:S01]  /*2b40*/  ULEA UR5, UR4, UR14, 0x3 ;  /* 0x0000000e04057291 */ /* 0x000fe2000f8e18ff */
[----:B-1----:R-:W-:-:S04]  /*2b50*/  LOP3.LUT R2, R12, UR6, RZ, 0x3c, !PT ;  /* 0x000000060c027c12 */ /* 0x002fc8000f8e3cff */
[----:B------:R-:W-:-:S04]  /*2b60*/  SHF.L.U32 R3, R2, 0x1f, RZ ;  /* 0x0000001f02037819 */ /* 0x000fc800000006ff */
[----:B------:R-:W1:Y:S02]  /*2b70*/  SYNCS.PHASECHK.TRANS64.TRYWAIT P0, [UR5], R3 ;  /* 0x00000003ff0075a7 */ /* 0x000e640008001105 */
[----:B-1----:R-:W-:Y:S05]  /*2b80*/  @!P0 BRA `(.L_x_46) ;  /* 0x0000006800608947 */ /* 0x002fea0003800000 */
.L_x_160:
[----:B------:R-:W-:-:S04]  /*2b90*/  UIADD3 UR4, UPT, UPT, UR4, 0x1, URZ ;  /* 0x0000000104047890 */ /* 0x000fc8000fffe0ff */
[----:B------:R-:W-:-:S04]  /*2ba0*/  UISETP.NE.AND UP0, UPT, UR4, 0x6, UPT ;  /* 0x000000060400788c */ /* 0x000fc8000bf05270 */
[----:B------:R-:W-:Y:S02]  /*2bb0*/  USEL UR6, URZ, 0x1, UP0 ;  /* 0x00000001ff067887 */ /* 0x000fe40008000000 */
[----:B------:R-:W-:-:S04]  /*2bc0*/  USEL UR4, UR4, URZ, UP0 ;  /* 0x000000ff04047287 */ /* 0x000fc80008000000 */
[----:B------:R-:W-:Y:S01]  /*2bd0*/  ULEA UR5, UR4, UR14, 0x3 ;  /* 0x0000000e04057291 */ /* 0x000fe2000f8e18ff */
[----:B------:R-:W-:-:S04]  /*2be0*/  LOP3.LUT R2, R2, UR6, RZ, 0x3c, !PT ;  /* 0x0000000602027c12 */ /* 0x000fc8000f8e3cff */
[----:B-1----:R-:W-:-:S04]  /*2bf0*/  SHF.L.U32 R3, R2, 0x1f, RZ ;  /* 0x0000001f02037819 */ /* 0x002fc800000006ff */
[----:B------:R-:W1:Y:S02]  /*2c00*/  SYNCS.PHASECHK.TRANS64.TRYWAIT P0, [UR5], R3 ;  /* 0x00000003ff0075a7 */ /* 0x000e640008001105 */
[----:B-1----:R-:W-:Y:S05]  /*2c10*/  @!P0 BRA `(.L_x_47) ;  /* 0x0000006800548947 */ /* 0x002fea0003800000 */
.L_x_162:
        /* <DEDUP_REMOVED lines=9> */
.L_x_164:
        /* <DEDUP_REMOVED lines=9> */
.L_x_166:
[----:B------:R-:W-:-:S04]  /*2d40*/  UIADD3 UR4, UPT, UPT, UR4, 0x1, URZ ;  /* 0x0000000104047890 */ /* 0x000fc8000fffe0ff */
[----:B------:R-:W-:-:S04]  /*2d50*/  UISETP.NE.AND UP0, UPT, UR4, 0x6, UPT ;  /* 0x000000060400788c */ /* 0x000fc8000bf05270 */
[----:B------:R-:W-:Y:S02]  /*2d60*/  USEL UR5, URZ, 0x1, UP0 ;  /* 0x00000001ff057887 */ /* 0x000fe40008000000 */
[----:B------:R-:W-:-:S04]  /*2d70*/  USEL UR4, UR4, URZ, UP0 ;  /* 0x000000ff04047287 */ /* 0x000fc80008000000 */
[----:B------:R-:W-:Y:S01]  /*2d80*/  ULEA UR4, UR4, UR14, 0x3 ;  /* 0x0000000e04047291 */ /* 0x000fe2000f8e18ff */
[----:B------:R-:W-:-:S04]  /*2d90*/  LOP3.LUT R2, R2, UR5, RZ, 0x3c, !PT ;  /* 0x0000000502027c12 */ /* 0x000fc8000f8e3cff */
[----:B------:R-:W-:Y:S01]  /*2da0*/  SHF.L.U32 R2, R2, 0x1f, RZ ;  /* 0x0000001f02027819 */ /* 0x000fe200000006ff */
[----:B-1----:R-:W-:-:S07]  /*2db0*/  IMAD.U32 R0, RZ, RZ, UR4 ;  /* 0x00000004ff007e24 */ /* 0x002fce000f8e00ff */
.L_x_50:
[----:B-1----:R1:W2:Y:S02]  /*2dc0*/  SYNCS.PHASECHK.TRANS64.TRYWAIT P0, [R0+URZ], R2 ;  /* 0x00000002000075a7 */ /* 0x0022a400080011ff */
[----:B--2---:R-:W-:Y:S05]  /*2dd0*/  @!P0 NANOSLEEP.SYNCS 0x989680 ;  /* 0x009896800000895d */ /* 0x004fea0003900000 */
[----:B------:R-:W2:Y:S02]  /*2de0*/  @!P0 SYNCS.PHASECHK.TRANS64 P0, [R0+URZ], R2 ;  /* 0x00000002000085a7 */ /* 0x000ea400080010ff */
[----:B--2---:R-:W-:Y:S05]  /*2df0*/  @P0 EXIT ;  /* 0x000000000000094d */ /* 0x004fea0003800000 */
[----:B------:R-:W-:Y:S05]  /*2e00*/  BRA `(.L_x_50) ;  /* 0xfffffffc00ec7947 */ /* 0x000fea000383ffff */
.L_x_22:
[----:B------:R-:W-:-:S04]  /*2e10*/  UISETP.NE.AND UP0, UPT, UR47, URZ, UPT ;  /* 0x000000ff2f00728c */ /* 0x000fc8000bf05270 */
[----:B------:R-:W-:-:S09]  /*2e20*/  UISETP.NE.OR UP0, UPT, UR18, 0x1, UP0 ;  /* 0x000000011200788c */ /* 0x000fd20008705670 */
[----:B------:R-:W-:Y:S05]  /*2e30*/  BRA.U UP0, `(.L_x_51) ;  /* 0x0000000500487547 */ /* 0x000fea000b800000 */
[----:B------:R-:W-:Y:S01]  /*2e40*/  ISETP.GE.U32.AND P2, PT, R0, 0x4, PT ;  /* 0x000000040000780c */ /* 0x000fe20003f46070 */
[----:B------:R-:W-:Y:S01]  /*2e50*/  IMAD.MOV.U32 R12, RZ, RZ, 0x1 ;  /* 0x00000001ff0c7424 */ /* 0x000fe200078e00ff */
[----:B------:R-:W-:Y:S02]  /*2e60*/  CS2R R10, SRZ ;  /* 0x00000000000a7805 */ /* 0x000fe4000001ff00 */
[----:B------:R-:W-:Y:S01]  /*2e70*/  CS2R R8, SRZ ;  /* 0x0000000000087805 */ /* 0x000fe2000001ff00 */
[----:B------:R-:W-:Y:S01]  /*2e80*/  UMOV UR6, 0x400 ;  /* 0x0000040000067882 */ /* 0x000fe20000000000 */
[----:B------:R-:W-:Y:S01]  /*2e90*/  UMOV UR5, URZ ;  /* 0x000000ff00057c82 */ /* 0x000fe20008000000 */
[----:B------:R-:W-:-:S12]  /*2ea0*/  ULEA UR6, UR47, UR6, 0x18 ;  /* 0x000000062f067291 */ /* 0x000fd8000f8ec0ff */
.L_x_55:
[----:B------:R-:W-:Y:S02]  /*2eb0*/  LEA R2, R8, UR6, 0x3 ;  /* 0x0000000608027c11 */ /* 0x000fe4000f8e18ff */
[----:B------:R-:W-:-:S03]  /*2ec0*/  SHF.L.U32 R4, R9, 0x1f, RZ ;  /* 0x0000001f09047819 */ /* 0x000fc600000006ff */
[----:B------:R-:W-:Y:S01]  /*2ed0*/  VIADD R5, R2, 0x120 ;  /* 0x0000012002057836 */ /* 0x000fe20000000000 */
[----:B------:R-:W2:Y:S02]  /*2ee0*/  SYNCS.PHASECHK.TRANS64.TRYWAIT P0, [R2+URZ+0x110], R4 ;  /* 0x00011004020075a7 */ /* 0x000ea400080011ff */
[----:B--2---:R-:W-:Y:S05]  /*2ef0*/  @!P0 BRA `(.L_x_52) ;  /* 0x0000006400e48947 */ /* 0x004fea0003800000 */
.L_x_167:
[----:B------:R-:W-:Y:S01]  /*2f00*/  ULEA UR4, UR5, UR6, 0x3 ;  /* 0x0000000605047291 */ /* 0x000fe2000f8e18ff */
[----:B--2---:R-:W-:Y:S01]  /*2f10*/  PRMT R2, RZ, 0x654, R5 ;  /* 0x00000654ff027816 */ /* 0x004fe20000000005 */
[----:B------:R-:W-:Y:S01]  /*2f20*/  @!P2 IMAD.MOV.U32 R4, RZ, RZ, 0x10 ;  /* 0x00000010ff04a424 */ /* 0x000fe200078e00ff */
[----:B------:R-:W-:Y:S01]  /*2f30*/  SHF.L.U32 R5, R12, 0x1f, RZ ;  /* 0x0000001f0c057819 */ /* 0x000fe200000006ff */
[----:B------:R-:W-:Y:S01]  /*2f40*/  UIADD3 UR7, UPT, UPT, UR4, 0xb0, URZ ;  /* 0x000000b004077890 */ /* 0x000fe2000fffe0ff */
[----:B------:R2:W-:Y:S05]  /*2f50*/  SYNCS.ARRIVE.TRANS64.RED.A1T0 RZ, [R2+URZ], RZ ;  /* 0x000000ff02ff79a7 */ /* 0x0005ea00081004ff */
[----:B------:R-:W-:Y:S01]  /*2f60*/  IMAD.U32 R6, RZ, RZ, UR7 ;  /* 0x00000007ff067e24 */ /* 0x000fe2000f8e00ff */
[----:B------:R-:W3:Y:S04]  /*2f70*/  SYNCS.PHASECHK.TRANS64.TRYWAIT P0, [UR4+0xc0], R5 ;  /* 0x0000c005ff0075a7 */ /* 0x000ee80008001104 */
[----:B------:R-:W-:Y:S01]  /*2f80*/  PRMT R6, R0, 0x654, R6 ;  /* 0x0000065400067816 */ /* 0x000fe20000000006 */
[----:B--23--:R-:W-:Y:S06]  /*2f90*/  @!P0 BRA `(.L_x_53) ;  /* 0x0000006400d08947 */ /* 0x00cfec0003800000 */
.L_x_169:
[----:B------:R-:W-:Y:S01]  /*2fa0*/  ULEA UR8, UR5, UR6, 0x4 ;  /* 0x0000000605087291 */ /* 0x000fe2000f8e20ff */
[----:B------:R-:W-:Y:S01]  /*2fb0*/  SEL R3, R6, R3, !P2 ;  /* 0x0000000306037207 */ /* 0x000fe20005000000 */
[----:B------:R-:W-:Y:S01]  /*2fc0*/  UIADD3 UR9, UPT, UPT, UR4, 0xb0, URZ ;  /* 0x000000b004097890 */ /* 0x000fe2000fffe0ff */
[----:B--2---:R-:W-:Y:S01]  /*2fd0*/  LEA R2, R11, UR6, 0x3 ;  /* 0x000000060b027c11 */ /* 0x004fe2000f8e18ff */
[----:B------:R-:W-:Y:S01]  /*2fe0*/  UIADD3 UR8, UPT, UPT, UR8, 0x140, URZ ;  /* 0x0000014008087890 */ /* 0x000fe2000fffe0ff */
[----:B------:R2:W-:Y:S01]  /*2ff0*/  @!P2 SYNCS.ARRIVE.TRANS64.RED RZ, [R3+URZ], R4 ;  /* 0x0000000403ffa9a7 */ /* 0x0005e200080004ff */
[----:B------:R-:W-:Y:S01]  /*3000*/  UIADD3 UR4, UPT, UPT, UR5, 0x1, URZ ;  /* 0x0000000105047890 */ /* 0x000fe2000fffe0ff */
[----:B------:R-:W-:-:S03]  /*3010*/  VIADD R8, R8, 0x1 ;  /* 0x0000000108087836 */ /* 0x000fc60000000000 */
[----:B------:R-:W-:Y:S02]  /*3020*/  UISETP.NE.AND UP0, UPT, UR4, 0x2, UPT ;  /* 0x000000020400788c */ /* 0x000fe4000bf05270 */
[----:B------:R-:W-:Y:S01]  /*3030*/  ISETP.NE.AND P0, PT, R8, 0x2, PT ;  /* 0x000000020800780c */ /* 0x000fe20003f05270 */
[----:B------:R-:W-:Y:S06]  /*3040*/  UGETNEXTWORKID.BROADCAST [UR8], [UR9] ;  /* 0x00000000080073ca */ /* 0x000fec0008000100 */
[----:B------:R-:W-:Y:S02]  /*3050*/  USEL UR7, URZ, 0x1, UP0 ;  /* 0x00000001ff077887 */ /* 0x000fe40008000000 */
[----:B------:R-:W-:-:S04]  /*3060*/  USEL UR5, UR4, URZ, UP0 ;  /* 0x000000ff04057287 */ /* 0x000fc80008000000 */
[----:B------:R-:W-:Y:S02]  /*3070*/  LOP3.LUT R12, R12, UR7, RZ, 0x3c, !PT ;  /* 0x000000070c0c7c12 */ /* 0x000fe4000f8e3cff */
[----:B--2---:R-:W-:-:S04]  /*3080*/  SHF.L.U32 R4, R10, 0x1f, RZ ;  /* 0x0000001f0a047819 */ /* 0x004fc800000006ff */
[----:B------:R-:W2:Y:S02]  /*3090*/  SYNCS.PHASECHK.TRANS64.TRYWAIT P1, [R2+URZ+0xb0], R4 ;  /* 0x0000b004020075a7 */ /* 0x000ea400080211ff */
[----:B--2---:R-:W-:Y:S05]  /*30a0*/  @!P1 BRA `(.L_x_54) ;  /* 0x0000006400a49947 */ /* 0x004fea0003800000 */
.L_x_170:
[C---:B--2---:R-:W-:Y:S01]  /*30b0*/  LEA R4, R11.reuse, UR6, 0x4 ;  /* 0x000000060b047c11 */ /* 0x044fe2000f8e20ff */
[----:B------:R-:W-:Y:S01]  /*30c0*/  VIADD R2, R2, 0xc0 ;  /* 0x000000c002027836 */ /* 0x000fe20000000000 */
[----:B------:R-:W-:Y:S01]  /*30d0*/  SEL R8, R8, RZ, P0 ;  /* 0x000000ff08087207 */ /* 0x000fe20000000000 */
[----:B------:R-:W-:-:S03]  /*30e0*/  VIADD R11, R11, 0x1 ;  /* 0x000000010b0b7836 */ /* 0x000fc60000000000 */
[----:B------:R-:W2:Y:S01]  /*30f0*/  LDS.128 R4, [R4+0x140] ;  /* 0x0001400004047984 */ /* 0x000ea20000000c00 */
[----:B------:R-:W-:Y:S02]  /*3100*/  PRMT R2, RZ, 0x654, R2 ;  /* 0x00000654ff027816 */ /* 0x000fe40000000002 */
[C---:B------:R-:W-:Y:S01]  /*3110*/  ISETP.NE.AND P1, PT, R11.reuse, 0x2, PT ;  /* 0x000000020b00780c */ /* 0x040fe20003f25270 */
[----:B------:R-:W-:Y:S01]  /*3120*/  @!PT LDS RZ, [RZ] ;  /* 0x00000000fffff984 */ /* 0x000fe20000000800 */
[----:B------:R-:W-:Y:S01]  /*3130*/  @!PT LDS RZ, [RZ] ;  /* 0x00000000fffff984 */ /* 0x000fe20000000800 */
[----:B------:R-:W-:Y:S01]  /*3140*/  @!PT LDS RZ, [RZ] ;  /* 0x00000000fffff984 */ /* 0x000fe20000000800 */
[----:B------:R-:W-:Y:S01]  /*3150*/  @!PT LDS RZ, [RZ] ;  /* 0x00000000fffff984 */ /* 0x000fe20000000800 */
[----:B------:R3:W-:Y:S06]  /*3160*/  MEMBAR.ALL.CTA ;  /* 0x0000000000007992 */ /* 0x0007ec0000008000 */
[----:B---3--:R-:W3:Y:S01]  /*3170*/  FENCE.VIEW.ASYNC.S ;  /* 0x00000000000073c6 */ /* 0x008ee20000000000 */
[----:B------:R-:W-:Y:S01]  /*3180*/  SEL R11, R11, RZ, P1 ;  /* 0x000000ff0b0b7207 */ /* 0x000fe20000800000 */
[----:B---3--:R3:W-:Y:S01]  /*3190*/  SYNCS.ARRIVE.TRANS64.RED.A1T0 RZ, [R2+URZ], RZ ;  /* 0x000000ff02ff79a7 */ /* 0x0087e200081004ff */
[----:B--2---:R-:W-:-:S02]  /*31a0*/  LOP3.LUT P3, RZ, R6, 0x1, RZ, 0xc0, !PT ;  /* 0x0000000106ff7812 */ /* 0x004fc4000786c0ff */
[----:B------:R-:W-:-:S04]  /*31b0*/  SEL R4, RZ, 0x1, P1 ;  /* 0x00000001ff047807 */ /* 0x000fc80000800000 */
[----:B------:R-:W-:Y:S02]  /*31c0*/  LOP3.LUT R10, R10, R4, RZ, 0x3c, !PT ;  /* 0x000000040a0a7212 */ /* 0x000fe400078e3cff */
[----:B---3--:R-:W-:-:S04]  /*31d0*/  SEL R2, RZ, 0x1, P0 ;  /* 0x00000001ff027807 */ /* 0x008fc80000000000 */
[----:B------:R-:W-:Y:S01]  /*31e0*/  LOP3.LUT R9, R9, R2, RZ, 0x3c, !PT ;  /* 0x0000000209097212 */ /* 0x000fe200078e3cff */
[----:B------:R-:W-:Y:S06]  /*31f0*/  @P3 BRA `(.L_x_55) ;  /* 0xfffffffc002c3947 */ /* 0x000fec000383ffff */
[----:B------:R-:W-:Y:S01]  /*3200*/  ULEA UR4, UR5, UR6, 0x3 ;  /* 0x0000000605047291 */ /* 0x000fe2000f8e18ff */
[----:B------:R-:W-:-:S08]  /*3210*/  SHF.L.U32 R2, R12, 0x1f, RZ ;  /* 0x0000001f0c027819 */ /* 0x000fd000000006ff */
[----:B------:R-:W2:Y:S02]  /*3220*/  SYNCS.PHASECHK.TRANS64 P0, [UR4+0xc0], R2 ;  /* 0x0000c002ff0075a7 */ /* 0x000ea40008001004 */
[----:B--2---:R-:W-:Y:S05]  /*3230*/  @P0 BRA `(.L_x_56) ;  /* 0x0000000000080947 */ /* 0x004fea0003800000 */
[----:B------:R-:W2:Y:S02]  /*3240*/  SYNCS.PHASECHK.TRANS64.TRYWAIT P0, [UR4+0xc0], R2 ;  /* 0x0000c002ff0075a7 */ /* 0x000ea40008001104 */
[----:B--2---:R-:W-:Y:S05]  /*3250*/  @!P0 BRA `(.L_x_57) ;  /* 0x00000064004c8947 */ /* 0x004fea0003800000 */
.L_x_56:
[----:B------:R-:W-:-:S04]  /*3260*/  UIADD3 UR7, UPT, UPT, UR5, 0x1, URZ ;  /* 0x0000000105077890 */ /* 0x000fc8000fffe0ff */
[----:B------:R-:W-:-:S04]  /*3270*/  UISETP.NE.AND UP0, UPT, UR7, 0x2, UPT ;  /* 0x000000020700788c */ /* 0x000fc8000bf05270 */
[----:B------:R-:W-:Y:S02]  /*3280*/  USEL UR8, URZ, 0x1, UP0 ;  /* 0x00000001ff087887 */ /* 0x000fe40008000000 */
[----:B------:R-:W-:-:S04]  /*3290*/  USEL UR7, UR7, URZ, UP0 ;  /* 0x000000ff07077287 */ /* 0x000fc80008000000 */
[----:B------:R-:W-:Y:S01]  /*32a0*/  ULEA UR7, UR7, UR6, 0x3 ;  /* 0x0000000607077291 */ /* 0x000fe2000f8e18ff */
[----:B--2---:R-:W-:-:S04]  /*32b0*/  LOP3.LUT R2, R12, UR8, RZ, 0x3c, !PT ;  /* 0x000000080c027c12 */ /* 0x004fc8000f8e3cff */
[----:B------:R-:W-:-:S04]  /*32c0*/  SHF.L.U32 R0, R2, 0x1f, RZ ;  /* 0x0000001f02007819 */ /* 0x000fc800000006ff */
[----:B------:R-:W2:Y:S02]  /*32d0*/  SYNCS.PHASECHK.TRANS64 P0, [UR7+0xc0], R0 ;  /* 0x0000c000ff0075a7 */ /* 0x000ea40008001007 */
[----:B-12---:R-:W-:Y:S05]  /*32e0*/  @P0 EXIT ;  /* 0x000000000000094d */ /* 0x006fea0003800000 */
[----:B------:R-:W-:Y:S02]  /*32f0*/  SHF.L.U32 R2, R2, 0x1f, RZ ;  /* 0x0000001f02027819 */ /* 0x000fe400000006ff */
[----:B------:R-:W-:-:S07]  /*3300*/  MOV R0, UR7 ;  /* 0x0000000700007c02 */ /* 0x000fce0008000f00 */
.L_x_58:
[----:B-1----:R1:W2:Y:S02]  /*3310*/  SYNCS.PHASECHK.TRANS64.TRYWAIT P0, [R0+URZ+0xc0], R2 ;  /* 0x0000c002000075a7 */ /* 0x0022a400080011ff */
[----:B--2---:R-:W-:Y:S05]  /*3320*/  @!P0 NANOSLEEP.SYNCS 0x989680 ;  /* 0x009896800000895d */ /* 0x004fea0003900000 */
[----:B------:R-:W2:Y:S02]  /*3330*/  @!P0 SYNCS.PHASECHK.TRANS64 P0, [R0+URZ+0xc0], R2 ;  /* 0x0000c002000085a7 */ /* 0x000ea400080010ff */
[----:B--2---:R-:W-:Y:S05]  /*3340*/  @P0 EXIT ;  /* 0x000000000000094d */ /* 0x004fea0003800000 */
[----:B------:R-:W-:Y:S05]  /*3350*/  BRA `(.L_x_58) ;  /* 0xfffffffc00ec7947 */ /* 0x000fea000383ffff */
.L_x_51:
[----:B------:R-:W-:Y:S05]  /*3360*/  BRA.U UP5, `(.L_x_59) ;  /* 0x0000001505487547 */ /* 0x000fea000b800000 */
[----:B------:R-:W-:Y:S01]  /*3370*/  UMOV UR4, 0x40 ;  /* 0x0000004000047882 */ /* 0x000fe20000000000 */
[----:B------:R-:W-:Y:S01]  /*3380*/  NOP ;  /* 0x0000000000007918 */ /* 0x000fe20000000000 */
[----:B------:R-:W-:Y:S01]  /*3390*/  ULEA UR5, UR47, UR4, 0x18 ;  /* 0x000000042f057291 */ /* 0x000fe2000f8ec0ff */
[----:B------:R-:W-:Y:S02]  /*33a0*/  UMOV UR6, 0x400 ;  /* 0x0000040000067882 */ /* 0x000fe40000000000 */
[----:B------:R-:W-:-:S06]  /*33b0*/  ULEA UR6, UR47, UR6, 0x18 ;  /* 0x000000062f067291 */ /* 0x000fcc000f8ec0ff */
[----:B------:R-:W2:Y:S02]  /*33c0*/  LDS.U8 R0, [UR5+0x1c] ;  /* 0x00001c05ff007984 */ /* 0x000ea40008000000 */
[----:B--2---:R-:W-:-:S13]  /*33d0*/  ISETP.NE.AND P0, PT, R0, RZ, PT ;  /* 0x000000ff0000720c */ /* 0x004fda0003f05270 */
[----:B------:R-:W-:Y:S05]  /*33e0*/  @P0 BRA `(.L_x_60) ;  /* 0x0000000400080947 */ /* 0x000fea0003800000 */
[----:B------:R-:W-:Y:S02]  /*33f0*/  UISETP.NE.U32.AND UP1, UPT, UR68, 0x1, UPT ;  /* 0x000000014400788c */ /* 0x000fe4000bf25070 */
[----:B------:R-:W-:-:S07]  /*3400*/  UIADD3 UR7, UPT, UPT, UR5, 0x8, URZ ;  /* 0x0000000805077890 */ /* 0x000fce000fffe0ff */
[----:B------:R-:W-:Y:S05]  /*3410*/  BRA.U !UP1, `(.L_x_61) ;  /* 0x00000001099c7547 */ /* 0x000fea000b800000 */
[----:B------:R-:W-:Y:S01]  /*3420*/  ELECT P0, URZ, PT ;  /* 0x0000000000ff782f */ /* 0x000fe20003800000 */
[----:B------:R-:W-:-:S12]  /*3430*/  BSSY B0, `(.L_x_61) ;  /* 0x0000025000007945 */ /* 0x000fd80003800000 */
[----:B------:R-:W-:Y:S05]  /*3440*/  @!P0 BRA `(.L_x_62) ;  /* 0x00000000008c8947 */ /* 0x000fea0003800000 */
[----:B------:R-:W-:-:S05]  /*3450*/  UMOV UR4, 0x10 ;  /* 0x0000001000047882 */ /* 0x000fca0000000000 */
[----:B------:R-:W-:Y:S04]  /*3460*/  DEPBAR.LE SB2, 0x36 ;  /* 0x0000ad800000791a */ /* 0x000fe80000000000 */
[----:B------:R-:W2:Y:S02]  /*3470*/  UTCATOMSWS.2CTA.FIND_AND_SET.ALIGN UP0, UR4, UR4 ;  /* 0x00000004000475e3 */ /* 0x000ea40008200800 */
[----:B--2---:R-:W-:Y:S01]  /*3480*/  MOV R10, UR4 ;  /* 0x00000004000a7c02 */ /* 0x004fe20008000f00 */
[----:B------:R-:W-:Y:S06]  /*3490*/  BRA.U UP0, `(.L_x_63) ;  /* 0x0000000100187547 */ /* 0x000fec000b800000 */
.L_x_64:
[----:B------:R-:W-:Y:S05]  /*34a0*/  NANOSLEEP 0x64 ;  /* 0x000000640000795d */ /* 0x000fea0003800000 */
[----:B------:R-:W-:-:S05]  /*34b0*/  UMOV UR4, 0x10 ;  /* 0x0000001000047882 */ /* 0x000fca0000000000 */
[----:B------:R-:W-:Y:S04]  /*34c0*/  DEPBAR.LE SB2, 0x36 ;  /* 0x0000ad800000791a */ /* 0x000fe80000000000 */
[----:B------:R-:W2:Y:S02]  /*34d0*/  UTCATOMSWS.2CTA.FIND_AND_SET.ALIGN UP0, UR4, UR4 ;  /* 0x00000004000475e3 */ /* 0x000ea40008200800 */
[----:B--2---:R-:W-:Y:S01]  /*34e0*/  MOV R10, UR4 ;  /* 0x00000004000a7c02 */ /* 0x004fe20008000f00 */
[----:B------:R-:W-:Y:S05]  /*34f0*/  BRA.U !UP0, `(.L_x_64) ;  /* 0xfffffffd08e87547 */ /* 0x000fea000b83ffff */
.L_x_63:
[----:B------:R-:W2:Y:S01]  /*3500*/  LDS R6, [UR5+0x10] ;  /* 0x00001005ff067984 */ /* 0x000ea20008000800 */
[----:B------:R-:W-:Y:S01]  /*3510*/  IMAD.U32 R0, RZ, RZ, UR6 ;  /* 0x00000006ff007e24 */ /* 0x000fe2000f8e00ff */
[----:B------:R-:W-:-:S03]  /*3520*/  MOV R4, UR69 ;  /* 0x0000004500047c02 */ /* 0x000fc60008000f00 */
[----:B------:R-:W-:Y:S01]  /*3530*/  VIADD R0, R0, 0x160 ;  /* 0x0000016000007836 */ /* 0x000fe20000000000 */
[----:B--2---:R-:W-:-:S04]  /*3540*/  SHF.L.U32 R6, R6, 0x1f, RZ ;  /* 0x0000001f06067819 */ /* 0x004fc800000006ff */
[----:B------:R-:W2:Y:S02]  /*3550*/  SYNCS.PHASECHK.TRANS64.TRYWAIT P0, [UR5+0x8], R6 ;  /* 0x00000806ff0075a7 */ /* 0x000ea40008001105 */
[----:B--2---:R-:W-:Y:S05]  /*3560*/  @P0 BRA `(.L_x_65) ;  /* 0x0000000000080947 */ /* 0x004fea0003800000 */
[----:B------:R-:W2:Y:S02]  /*3570*/  SYNCS.PHASECHK.TRANS64.TRYWAIT P0, [UR5+0x8], R6 ;  /* 0x00000806ff0075a7 */ /* 0x000ea40008001105 */
[----:B--2---:R-:W-:Y:S05]  /*3580*/  @!P0 BRA `(.L_x_66) ;  /* 0x0000006000988947 */ /* 0x004fea0003800000 */
.L_x_65:
[----:B------:R-:W-:Y:S01]  /*3590*/  PRMT R4, R4, 0x654, R0 ;  /* 0x0000065404047816 */ /* 0x000fe20000000000 */
[----:B------:R-:W-:Y:S01]  /*35a0*/  HFMA2 R0, -RZ, RZ, 0, 5.9604644775390625e-08 ;  /* 0x00000001ff007431 */ /* 0x000fe200000001ff */
[----:B------:R-:W-:Y:S01]  /*35b0*/  UPRMT UR4, UR69, 0x654, UR7 ;  /* 0x0000065445047896 */ /* 0x000fe20008000007 */
[----:B------:R-:W-:Y:S02]  /*35c0*/  IMAD.MOV.U32 R8, RZ, RZ, 0xffff ;  /* 0x0000ffffff087424 */ /* 0x000fe400078e00ff */
[----:B--2---:R-:W-:Y:S02]  /*35d0*/  IMAD.MOV.U32 R6, RZ, RZ, 0x4 ;  /* 0x00000004ff067424 */ /* 0x004fe400078e00ff */
[----:B------:R-:W-:Y:S01]  /*35e0*/  IMAD.SHL.U32 R9, R10, 0x20, RZ ;  /* 0x000000200a097824 */ /* 0x000fe200078e00ff */
[----:B------:R-:W-:Y:S02]  /*35f0*/  MOV R5, UR4 ;  /* 0x0000000400057c02 */ /* 0x000fe40008000f00 */
[-C--:B------:R-:W-:Y:S01]  /*3600*/  SHF.L.U32 R8, R8, R10.reuse, RZ ;  /* 0x0000000a08087219 */ /* 0x080fe200000006ff */
[----:B------:R2:W-:Y:S01]  /*3610*/  SYNCS.ARRIVE.TRANS64.RED RZ, [UR4], R6 ;  /* 0x00000006ffff79a7 */ /* 0x0005e20008000404 */
[----:B------:R-:W-:Y:S01]  /*3620*/  SHF.L.U32 R7, R0, R10, RZ ;  /* 0x0000000a00077219 */ /* 0x000fe200000006ff */
[----:B------:R2:W-:Y:S04]  /*3630*/  STS [UR6+0x160], R9 ;  /* 0x00016009ff007988 */ /* 0x0005e80008000806 */
[----:B------:R2:W-:Y:S04]  /*3640*/  STAS [R4.64], R10 ;  /* 0x0000000a04007dbd */ /* 0x0005e8000c0008ff */
[----:B------:R2:W-:Y:S04]  /*3650*/  ATOMS.OR RZ, [UR5+0x14], R8 ;  /* 0x00001408ffff798c */ /* 0x0005e8000b000005 */
[----:B------:R2:W-:Y:S04]  /*3660*/  ATOMS.OR RZ, [UR5+0x18], R7 ;  /* 0x00001807ffff798c */ /* 0x0005e8000b000005 */
[----:B------:R2:W-:Y:S02]  /*3670*/  ATOMS.XOR RZ, [UR5+0x10], R0 ;  /* 0x00001000ffff798c */ /* 0x0005e4000b800005 */
.L_x_62:
[----:B-1----:R-:W-:Y:S05]  /*3680*/  BSYNC B0 ;  /* 0x0000000000007941 */ /* 0x002fea0003800000 */
.L_x_61:
[----:B------:R-:W-:Y:S05]  /*3690*/  BRA.U UP1, `(.L_x_67) ;  /* 0x00000001016c7547 */ /* 0x000fea000b800000 */
[----:B------:R-:W-:-:S03]  /*36a0*/  UMOV UR4, 0xffffffff ;  /* 0xffffffff00047882 */ /* 0x000fc60000000000 */
[----:B------:R-:W-:Y:S05]  /*36b0*/  BRA.DIV UR4, `(.L_x_68) ;  /* 0x0000006204647947 */ /* 0x000fea000b800000 */
[----:B------:R-:W-:-:S13]  /*36c0*/  ELECT P6, URZ, PT ;  /* 0x0000000000ff782f */ /* 0x000fda00038c0000 */
.L_x_174:
[----:B------:R-:W-:Y:S05]  /*36d0*/  @!P6 BRA `(.L_x_67) ;  /* 0x00000000005ce947 */ /* 0x000fea0003800000 */
[----:B--2---:R-:W2:Y:S02]  /*36e0*/  LDS R4, [UR5+0x10] ;  /* 0x00001005ff047984 */ /* 0x004ea40008000800 */
[----:B--2---:R-:W-:-:S04]  /*36f0*/  SHF.L.U32 R4, R4, 0x1f, RZ ;  /* 0x0000001f04047819 */ /* 0x004fc800000006ff */
[----:B------:R-:W2:Y:S02]  /*3700*/  SYNCS.PHASECHK.TRANS64.TRYWAIT P0, [UR5+0x8], R4 ;  /* 0x00000804ff0075a7 */ /* 0x000ea40008001105 */
[----:B--2---:R-:W-:Y:S05]  /*3710*/  @P0 BRA `(.L_x_69) ;  /* 0x0000000000080947 */ /* 0x004fea0003800000 */
[----:B------:R-:W2:Y:S02]  /*3720*/  SYNCS.PHASECHK.TRANS64.TRYWAIT P0, [UR5+0x8], R4 ;  /* 0x00000804ff0075a7 */ /* 0x000ea40008001105 */
[----:B--2---:R-:W-:Y:S05]  /*3730*/  @!P0 BRA `(.L_x_70) ;  /* 0x0000006000648947 */ /* 0x004fea0003800000 */
.L_x_69:
[----:B------:R-:W3:Y:S01]  /*3740*/  LDS R6, [UR6+0x160] ;  /* 0x00016006ff067984 */ /* 0x000ee20008000800 */
[----:B--2---:R-:W-:Y:S02]  /*3750*/  HFMA2 R0, -RZ, RZ, 0, 5.9604644775390625e-08 ;  /* 0x00000001ff007431 */ /* 0x004fe400000001ff */
[----:B------:R-:W-:Y:S01]  /*3760*/  IMAD.MOV.U32 R4, RZ, RZ, 0xffff ;  /* 0x0000ffffff047424 */ /* 0x000fe200078e00ff */
[----:B------:R-:W-:Y:S01]  /*3770*/  UPRMT UR4, UR69, 0x654, UR7 ;  /* 0x0000065445047896 */ /* 0x000fe20008000007 */
[----:B---3--:R-:W-:-:S03]  /*3780*/  IMAD.SHL.U32 R5, R6, 0x20, RZ ;  /* 0x0000002006057824 */ /* 0x008fc600078e00ff */
[-C--:B------:R-:W-:Y:S02]  /*3790*/  SHF.L.U32 R4, R4, R6.reuse, RZ ;  /* 0x0000000604047219 */ /* 0x080fe400000006ff */
[----:B------:R-:W-:Y:S01]  /*37a0*/  SHF.L.U32 R6, R0, R6, RZ ;  /* 0x0000000600067219 */ /* 0x000fe200000006ff */
[----:B------:R3:W-:Y:S04]  /*37b0*/  STS [UR6+0x160], R5 ;  /* 0x00016005ff007988 */ /* 0x0007e80008000806 */
[----:B------:R3:W-:Y:S04]  /*37c0*/  ATOMS.OR RZ, [UR5+0x14], R4 ;  /* 0x00001404ffff798c */ /* 0x0007e8000b000005 */
[----:B------:R3:W-:Y:S01]  /*37d0*/  ATOMS.OR RZ, [UR5+0x18], R6 ;  /* 0x00001806ffff798c */ /* 0x0007e2000b000005 */
[----:B------:R-:W-:Y:S03]  /*37e0*/  SYNCS.ARRIVE.TRANS64.RED.A1T0 RZ, [UR4], RZ ;  /* 0x000000ffffff79a7 */ /* 0x000fe60008100404 */
[----:B------:R3:W-:Y:S01]  /*37f0*/  ATOMS.XOR RZ, [UR5+0x10], R0 ;  /* 0x00001000ffff798c */ /* 0x0007e2000b800005 */
[----:B------:R-:W-:Y:S05]  /*3800*/  BRA `(.L_x_67) ;  /* 0x0000000000107947 */ /* 0x000fea0003800000 */
.L_x_60:
[----:B------:R-:W-:Y:S02]  /*3810*/  MOV R0, 0xffffffff ;  /* 0xffffffff00007802 */ /* 0x000fe40000000f00 */
[----:B------:R-:W-:-:S03]  /*3820*/  MOV R4, 0x3850 ;  /* 0x0000385000047802 */ /* 0x000fc60000000f00 */
[----:B------:R2:W-:Y:S04]  /*3830*/  STS [UR6+0x160], R0 ;  /* 0x00016000ff007988 */ /* 0x0005e80008000806 */
[----:B-12--5:R-:W-:Y:S05]  /*3840*/  CALL.REL.NOINC `($__internal_1_$__cuda_sm10x_tcgen05_guardrail_trap_phase_invalid_during_alloc) ;  /* 0x0000006800387944 */ /* 0x026fea0003c00000 */
.L_x_67:
[----:B------:R-:W-:Y:S05]  /*3850*/  WARPSYNC.ALL ;  /* 0x0000000000007948 */ /* 0x000fea0003800000 */
[----:B------:R-:W4:Y:S01]  /*3860*/  S2UR UR4, SR_CgaCtaId ;  /* 0x00000000000479c3 */ /* 0x000f220000008800 */
[----:B------:R-:W-:Y:S01]  /*3870*/  UMOV UR41, 0x400 ;  /* 0x0000040000297882 */ /* 0x000fe20000000000 */
[----:B------:R-:W-:-:S06]  /*3880*/  NOP ;  /* 0x0000000000007918 */ /* 0x000fcc0000000000 */
[----:B------:R-:W-:Y:S06]  /*3890*/  BAR.ARV 0x6, 0xa0 ;  /* 0x0182800000007b1d */ /* 0x000fec0000002000 */
[----:B------:R-:W1:Y:S01]  /*38a0*/  LDCU UR6, c[0x0][0x38c] ;  /* 0x00007180ff0677ac */ /* 0x000e620008000800 */
[----:B------:R-:W-:Y:S01]  /*38b0*/  LOP3.LUT R3, R3, 0xffff, RZ, 0xc0, !PT ;  /* 0x0000ffff03037812 */ /* 0x000fe200078ec0ff */
[----:B--2---:R-:W-:Y:S01]  /*38c0*/  IMAD.MOV.U32 R9, RZ, RZ, 0x1 ;  /* 0x00000001ff097424 */ /* 0x004fe200078e00ff */
[----:B------:R-:W-:Y:S01]  /*38d0*/  LOP3.LUT R2, R2, 0xffff, RZ, 0xc0, !PT ;  /* 0x0000ffff02027812 */ /* 0x000fe200078ec0ff */
[----:B------:R-:W-:Y:S01]  /*38e0*/  IMAD.MOV.U32 R8, RZ, RZ, RZ ;  /* 0x000000ffff087224 */ /* 0x000fe200078e00ff */
[----:B------:R-:W-:Y:S01]  /*38f0*/  R2UR UR43, R3 ;  /* 0x00000000032b72ca */ /* 0x000fe200000e0000 */
[----:B------:R-:W-:Y:S01]  /*3900*/  UMOV UR47, URZ ;  /* 0x000000ff002f7c82 */ /* 0x000fe20008000000 */
[----:B------:R-:W-:-:S02]  /*3910*/  R2UR UR65, R2 ;  /* 0x00000000024172ca */ /* 0x000fc400000e0000 */
[----:B------:R-:W-:Y:S01]  /*3920*/  CS2R R2, SRZ ;  /* 0x0000000000027805 */ /* 0x000fe2000001ff00 */
[----:B------:R-:W-:Y:S01]  /*3930*/  UMOV UR38, URZ ;  /* 0x000000ff00267c82 */ /* 0x000fe20008000000 */
[----:B----4-:R-:W-:Y:S01]  /*3940*/  ULEA UR41, UR4, UR41, 0x18 ;  /* 0x0000002904297291 */ /* 0x010fe2000f8ec0ff */
[----:B------:R-:W-:Y:S01]  /*3950*/  UMOV UR37, URZ ;  /* 0x000000ff00257c82 */ /* 0x000fe20008000000 */
[----:B------:R-:W-:Y:S02]  /*3960*/  UISETP.NE.AND UP3, UPT, UR68, URZ, UPT ;  /* 0x000000ff4400728c */ /* 0x000fe4000bf65270 */
[----:B------:R-:W-:Y:S02]  /*3970*/  UIADD3 UR5, UPT, UPT, UR41, 0x4300, URZ ;  /* 0x0000430029057890 */ /* 0x000fe4000fffe0ff */
[----:B------:R-:W-:-:S03]  /*3980*/  UIADD3 UR4, UPT, UPT, UR41, 0x1c300, URZ ;  /* 0x0001c30029047890 */ /* 0x000fc6000fffe0ff */
[----:B---3--:R-:W2:Y:S01]  /*3990*/  LDS R0, [UR41+0x160] ;  /* 0x00016029ff007984 */ /* 0x008ea20008000800 */
[----:B-1----:R-:W-:Y:S02]  /*39a0*/  UIADD3 UR6, UPT, UPT, UR6, 0x7f, URZ ;  /* 0x0000007f06067890 */ /* 0x002fe4000fffe0ff */
[----:B------:R-:W-:Y:S02]  /*39b0*/  USHF.R.U32.HI UR5, URZ, 0x4, UR5 ;  /* 0x00000004ff057899 */ /* 0x000fe40008011605 */
[----:B------:R-:W-:Y:S02]  /*39c0*/  USHF.R.S32.HI UR64, URZ, 0x1f, UR6 ;  /* 0x0000001fff407899 */ /* 0x000fe40008011406 */
[----:B------:R-:W-:Y:S02]  /*39d0*/  USHF.R.U32.HI UR4, URZ, 0x4, UR4 ;  /* 0x00000004ff047899 */ /* 0x000fe40008011604 */
[----:B------:R-:W-:Y:S02]  /*39e0*/  ULEA.HI UR64, UR64, UR6, URZ, 0x7 ;  /* 0x0000000640407291 */ /* 0x000fe4000f8f38ff */
[----:B------:R-:W-:-:S02]  /*39f0*/  ULOP3.LUT UR5, UR5, 0x3fff, URZ, 0xc0, !UPT ;  /* 0x00003fff05057892 */ /* 0x000fc4000f8ec0ff */
[----:B------:R-:W-:Y:S02]  /*3a00*/  USHF.R.S32.HI UR64, URZ, 0x7, UR64 ;  /* 0x00000007ff407899 */ /* 0x000fe40008011440 */
[----:B------:R-:W-:Y:S02]  /*3a10*/  ULOP3.LUT UR45, UR4, 0x3fff, URZ, 0xc0, !UPT ;  /* 0x00003fff042d7892 */ /* 0x000fe4000f8ec0ff */
[----:B------:R-:W-:Y:S01]  /*3a20*/  UISETP.LT.AND UP0, UPT, UR64, 0x1, UPT ;  /* 0x000000014000788c */ /* 0x000fe2000bf01270 */
[----:B------:R-:W-:Y:S01]  /*3a30*/  UMOV UR62, 0x0 ;  /* 0x00000000003e7882 */ /* 0x000fe20000000000 */
        /* <DEDUP_REMOVED lines=9> */
[----:B------:R-:W-:-:S02]  /*3ad0*/  ULOP3.LUT UR44, UR5, 0x10000, URZ, 0xfc, !UPT ;  /* 0x00010000052c7892 */ /* 0x000fc4000f8efcff */
[----:B------:R-:W-:Y:S02]  /*3ae0*/  ULOP3.LUT UR45, UR45, 0x10000, URZ, 0xfc, !UPT ;  /* 0x000100002d2d7892 */ /* 0x000fe4000f8efcff */
[----:B------:R-:W-:Y:S01]  /*3af0*/  USEL UR66, UR64, 0x1, !UP0 ;  /* 0x0000000140427887 */ /* 0x000fe2000c000000 */
[----:B------:R-:W-:Y:S01]  /*3b00*/  UMOV UR52, 0x0 ;  /* 0x0000000000347882 */ /* 0x000fe20000000000 */
[----:B------:R-:W-:Y:S01]  /*3b10*/  UMOV UR53, 0x8200010 ;  /* 0x0820001000357882 */ /* 0x000fe20000000000 */
[----:B------:R-:W-:Y:S01]  /*3b20*/  UMOV UR50, 0x0 ;  /* 0x0000000000327882 */ /* 0x000fe20000000000 */
[----:B------:R-:W-:Y:S01]  /*3b30*/  UMOV UR51, 0x8200010 ;  /* 0x0820001000337882 */ /* 0x000fe20000000000 */
[----:B------:R-:W-:Y:S01]  /*3b40*/  UMOV UR48, 0x0 ;  /* 0x0000000000307882 */ /* 0x000fe20000000000 */
[----:B--2---:R-:W-:Y:S01]  /*3b50*/  R2UR UR67, R0 ;  /* 0x00000000004372ca */ /* 0x004fe200000e0000 */
[----:B------:R-:W-:-:S14]  /*3b60*/  UMOV UR49, 0x8200010 ;  /* 0x0820001000317882 */ /* 0x000fdc0000000000 */
.L_x_78:
[C---:B------:R-:W-:Y:S02]  /*3b70*/  LEA R0, R8.reuse, UR41, 0x3 ;  /* 0x0000002908007c11 */ /* 0x040fe4000f8e18ff */
[----:B------:R-:W-:Y:S02]  /*3b80*/  SHF.L.U32 R4, R3, 0x1f, RZ ;  /* 0x0000001f03047819 */ /* 0x000fe400000006ff */
[----:B------:R-:W-:Y:S02]  /*3b90*/  LEA R5, R8, UR41, 0x4 ;  /* 0x0000002908057c11 */ /* 0x000fe4000f8e20ff */
[----:B------:R-:W1:Y:S02]  /*3ba0*/  SYNCS.PHASECHK.TRANS64.TRYWAIT P0, [R0+URZ+0xb0], R4 ;  /* 0x0000b004000075a7 */ /* 0x000e6400080011ff */
[----:B-1-3--:R-:W-:Y:S05]  /*3bb0*/  @!P0 BRA `(.L_x_71) ;  /* 0x0000005c005c8947 */ /* 0x00afea0003800000 */
.L_x_175:
[----:B-1----:R-:W1:Y:S01]  /*3bc0*/  LDS.128 R4, [R5+0x140] ;  /* 0x0001400005047984 */ /* 0x002e620000000c00 */
[----:B------:R-:W-:Y:S02]  /*3bd0*/  VIADD R0, R0, 0xc0 ;  /* 0x000000c000007836 */ /* 0x000fe40000000000 */
[----:B------:R-:W-:Y:S01]  /*3be0*/  VIADD R8, R8, 0x1 ;  /* 0x0000000108087836 */ /* 0x000fe20000000000 */
[----:B------:R-:W-:Y:S01]  /*3bf0*/  @!PT LDS RZ, [RZ] ;  /* 0x00000000fffff984 */ /* 0x000fe20000000800 */
[----:B------:R-:W-:Y:S01]  /*3c00*/  @!PT LDS RZ, [RZ] ;  /* 0x00000000fffff984 */ /* 0x000fe20000000800 */
[----:B------:R-:W-:Y:S01]  /*3c10*/  @!PT LDS RZ, [RZ] ;  /* 0x00000000fffff984 */ /* 0x000fe20000000800 */
[----:B------:R-:W-:Y:S01]  /*3c20*/  @!PT LDS RZ, [RZ] ;  /* 0x00000000fffff984 */ /* 0x000fe20000000800 */
[----:B------:R2:W-:Y:S06]  /*3c30*/  MEMBAR.ALL.CTA ;  /* 0x0000000000007992 */ /* 0x0005ec0000008000 */
[----:B--2---:R-:W2:Y:S01]  /*3c40*/  FENCE.VIEW.ASYNC.S ;  /* 0x00000000000073c6 */ /* 0x004ea20000000000 */
[----:B------:R-:W-:-:S04]  /*3c50*/  PRMT R0, RZ, 0x654, R0 ;  /* 0x00000654ff007816 */ /* 0x000fc80000000000 */
[----:B--2---:R2:W-:Y:S01]  /*3c60*/  SYNCS.ARRIVE.TRANS64.RED.A1T0 RZ, [R0+URZ], RZ ;  /* 0x000000ff00ff79a7 */ /* 0x0045e200081004ff */
[----:B-1----:R-:W-:Y:S01]  /*3c70*/  LOP3.LUT P1, RZ, R6, 0x1, RZ, 0xc0, !PT ;  /* 0x0000000106ff7812 */ /* 0x002fe2000782c0ff */
[----:B--2---:R-:W-:-:S12]  /*3c80*/  BRA.U UP3, `(.L_x_72) ;  /* 0x0000000503587547 */ /* 0x004fd8000b800000 */
[----:B------:R-:W1:Y:S01]  /*3c90*/  LDCU UR4, c[0x0][0x38c] ;  /* 0x00007180ff0477ac */ /* 0x000e620008000800 */
[----:B------:R-:W-:Y:S02]  /*3ca0*/  PLOP3.LUT P2, PT, PT, PT, PT, 0x80, 0x8 ;  /* 0x000000000008781c */ /* 0x000fe40003f4f070 */
[----:B------:R-:W-:Y:S01]  /*3cb0*/  SHF.L.U32 R4, R9, 0x1f, RZ ;  /* 0x0000001f09047819 */ /* 0x000fe200000006ff */
[----:B------:R-:W-:Y:S02]  /*3cc0*/  ULEA UR46, UR47, UR41, 0x3 ;  /* 0x000000292f2e7291 */ /* 0x000fe4000f8e18ff */
[----:B------:R-:W-:Y:S02]  /*3cd0*/  ULEA UR36, UR47, UR67, 0x6 ;  /* 0x000000432f247291 */ /* 0x000fe4000f8e30ff */
[----:B-1----:R-:W-:-:S06]  /*3ce0*/  UISETP.GE.AND UP0, UPT, UR4, 0x1, UPT ;  /* 0x000000010400788c */ /* 0x002fcc000bf06270 */
[----:B------:R-:W-:-:S05]  /*3cf0*/  PLOP3.LUT P0, PT, PT, PT, UP0, 0x80, 0x8 ;  /* 0x000000000008781c */ /* 0x000fca0003f0f008 */
[----:B------:R-:W-:-:S08]  /*3d00*/  @UP0 ULEA UR4, UR38, UR41, 0x3 ;  /* 0x0000002926040291 */ /* 0x000fd0000f8e18ff */
[----:B------:R-:W-:-:S04]  /*3d10*/  @P0 SHF.L.U32 R0, R2, 0x1f, RZ ;  /* 0x0000001f02000819 */ /* 0x000fc800000006ff */
[----:B------:R1:W2:Y:S01]  /*3d20*/  @P0 SYNCS.PHASECHK.TRANS64.TRYWAIT P2, [UR4], R0 ;  /* 0x00000000ff0005a7 */ /* 0x0002a20008041104 */
[----:B------:R-:W3:Y:S02]  /*3d30*/  SYNCS.PHASECHK.TRANS64.TRYWAIT P0, [UR46+0xf0], R4 ;  /* 0x0000f004ff0075a7 */ /* 0x000ee4000800112e */
[----:B-123--:R-:W-:Y:S05]  /*3d40*/  @!P0 BRA `(.L_x_73) ;  /* 0x0000005c000c8947 */ /* 0x00efea0003800000 */
.L_x_177:
[----:B------:R-:W-:Y:S01]  /*3d50*/  UMOV UR42, UR37 ;  /* 0x00000025002a7c82 */ /* 0x000fe20008000000 */
[----:B------:R-:W-:Y:S05]  /*3d60*/  BRA.U !UP0, `(.L_x_74) ;  /* 0x0000000508107547 */ /* 0x000fea000b800000 */
[----:B------:R-:W-:Y:S02]  /*3d70*/  UIADD3 UR42, UPT, UPT, UR66, UR37, URZ ;  /* 0x00000025422a7290 */ /* 0x000fe4000fffe0ff */
[----:B------:R-:W-:Y:S01]  /*3d80*/  UPLOP3.LUT UP2, UPT, UPT, UPT, UPT, 0x40, 0x4 ;  /* 0x000000000004789c */ /* 0x000fe20003f4e870 */
[----:B------:R-:W-:Y:S01]  /*3d90*/  UMOV UR39, UR64 ;  /* 0x0000004000277c82 */ /* 0x000fe20008000000 */
[----:B------:R-:W-:-:S09]  /*3da0*/  UMOV UR5, UR38 ;  /* 0x0000002600057c82 */ /* 0x000fd20008000000 */
.L_x_77:
[----:B------:R-:W-:Y:S01]  /*3db0*/  ULEA UR7, UR5, UR41, 0x3 ;  /* 0x0000002905077291 */ /* 0x000fe2000f8e18ff */
[----:B--23--:R-:W-:Y:S11]  /*3dc0*/  @P2 BRA `(.L_x_75) ;  /* 0x00000000000c2947 */ /* 0x00cff60003800000 */
[----:B-1----:R-:W-:Y:S04]  /*3dd0*/  SHF.L.U32 R4, R2, 0x1f, RZ ;  /* 0x0000001f02047819 */ /* 0x002fe800000006ff */
[----:B------:R-:W1:Y:S02]  /*3de0*/  SYNCS.PHASECHK.TRANS64.TRYWAIT P0, [UR7], R4 ;  /* 0x00000004ff0075a7 */ /* 0x000e640008001107 */
[----:B-1----:R-:W-:Y:S05]  /*3df0*/  @!P0 BRA `(.L_x_76) ;  /* 0x0000005800f88947 */ /* 0x002fea0003800000 */
.L_x_75:
[----:B------:R-:W-:Y:S01]  /*3e00*/  UISETP.NE.AND UP0, UPT, UR39, 0x1, UPT ;  /* 0x000000012700788c */ /* 0x000fe2000bf05270 */
[----:B------:R-:W-:Y:S01]  /*3e10*/  PLOP3.LUT P2, PT, PT, PT, PT, 0x80, 0x8 ;  /* 0x000000000008781c */ /* 0x000fe20003f4f070 */
[----:B------:R-:W-:Y:S02]  /*3e20*/  UIADD3 UR4, UPT, UPT, UR5, 0x1, URZ ;  /* 0x0000000105047890 */ /* 0x000fe4000fffe0ff */
[----:B------:R-:W-:Y:S02]  /*3e30*/  UIADD3 UR40, UPT, UPT, UR7, 0x30, URZ ;  /* 0x0000003007287890 */ /* 0x000fe4000fffe0ff */
[----:B------:R-:W-:Y:S01]  /*3e40*/  UISETP.NE.AND UP1, UPT, UR4, 0x6, UPT ;  /* 0x000000060400788c */ /* 0x000fe2000bf25270 */
[----:B------:R-:W-:Y:S01]  /*3e50*/  PLOP3.LUT P0, PT, PT, PT, UP0, 0x80, 0x8 ;  /* 0x000000000008781c */ /* 0x000fe20003f0f008 */
[----:B------:R-:W-:Y:S02]  /*3e60*/  UIADD3 UR37, UPT, UPT, UR37, 0x1, URZ ;  /* 0x0000000125257890 */ /* 0x000fe4000fffe0ff */
[----:B------:R-:W-:Y:S02]  /*3e70*/  USEL UR6, URZ, 0x1, UP1 ;  /* 0x00000001ff067887 */ /* 0x000fe40008800000 */
[----:B------:R-:W-:Y:S02]  /*3e80*/  USEL UR38, UR4, URZ, UP1 ;  /* 0x000000ff04267287 */ /* 0x000fe40008800000 */
[----:B------:R-:W-:Y:S02]  /*3e90*/  UIADD3 UR39, UPT, UPT, UR39, -0x1, URZ ;  /* 0xffffffff27277890 */ /* 0x000fe4000fffe0ff */
[----:B------:R-:W-:Y:S01]  /*3ea0*/  @UP0 ULEA UR4, UR38, UR41, 0x3 ;  /* 0x0000002926040291 */ /* 0x000fe2000f8e18ff */
[----:B------:R-:W-:Y:S01]  /*3eb0*/  LOP3.LUT R2, R2, UR6, RZ, 0x3c, !PT ;  /* 0x0000000602027c12 */ /* 0x000fe2000f8e3cff */
[----:B------:R-:W-:Y:S02]  /*3ec0*/  ULEA UR6, UR5, UR45, 0xa ;  /* 0x0000002d05067291 */ /* 0x000fe4000f8e50ff */
[----:B------:R-:W-:Y:S01]  /*3ed0*/  UISETP.NE.AND UP0, UPT, UR37, UR42, UPT ;  /* 0x0000002a2500728c */ /* 0x000fe2000bf05270 */
[----:B-1----:R-:W-:Y:S01]  /*3ee0*/  @P0 SHF.L.U32 R0, R2, 0x1f, RZ ;  /* 0x0000001f02000819 */ /* 0x002fe200000006ff */
[----:B------:R-:W-:Y:S02]  /*3ef0*/  UIADD3 UR34, UPT, UPT, UR6, 0x2, URZ ;  /* 0x0000000206227890 */ /* 0x000fe4000fffe0ff */
[----:B------:R-:W-:Y:S01]  /*3f00*/  UIADD3 UR30, UPT, UPT, UR6, 0x4, URZ ;  /* 0x00000004061e7890 */ /* 0x000fe2000fffe0ff */
[----:B------:R2:W3:Y:S01]  /*3f10*/  @P0 SYNCS.PHASECHK.TRANS64.TRYWAIT P2, [UR4], R0 ;  /* 0x00000000ff0005a7 */ /* 0x0004e20008041104 */
[----:B------:R-:W-:Y:S02]  /*3f20*/  ULEA UR4, UR5, UR44, 0xa ;  /* 0x0000002c05047291 */ /* 0x000fe4000f8e50ff */
[----:B------:R-:W-:Y:S02]  /*3f30*/  UIADD3 UR26, UPT, UPT, UR6, 0x6, URZ ;  /* 0x00000006061a7890 */ /* 0x000fe4000fffe0ff */
        /* <DEDUP_REMOVED lines=10> */
[----:B------:R-:W-:Y:S01]  /*3fe0*/  UIADD3 UR8, UPT, UPT, UR4, 0x206, URZ ;  /* 0x0000020604087890 */ /* 0x000fe2000fffe0ff */
[----:B------:R-:W-:Y:S01]  /*3ff0*/  UMOV UR7, 0x40004040 ;  /* 0x4000404000077882 */ /* 0x000fe20000000000 */
[----:B------:R-:W-:Y:S01]  /*4000*/  UMOV UR5, 0x40004040 ;  /* 0x4000404000057882 */ /* 0x000fe20000000000 */
[----:B------:R-:W-:Y:S01]  /*4010*/  UMOV UR35, 0x40004040 ;  /* 0x4000404000237882 */ /* 0x000fe20000000000 */
[----:B------:R1:W-:Y:S01]  /*4020*/  UTCHMMA.2CTA gdesc[UR4], gdesc[UR6], tmem[UR36], tmem[UR62], idesc[UR63], UP2 ;  /* 0x00ff3e06040075ea */ /* 0x0003e20009200024 */
[----:B------:R-:W-:Y:S01]  /*4030*/  UPLOP3.LUT UP2, UPT, UPT, UPT, UPT, 0x80, 0x8 ;  /* 0x000000000008789c */ /* 0x000fe20003f4f070 */
[----:B------:R-:W-:Y:S01]  /*4040*/  UMOV UR33, 0x40004040 ;  /* 0x4000404000217882 */ /* 0x000fe20000000000 */
[----:B------:R-:W-:Y:S01]  /*4050*/  UMOV UR31, 0x40004040 ;  /* 0x40004040001f7882 */ /* 0x000fe20000000000 */
[----:B------:R2:W-:Y:S01]  /*4060*/  UTCHMMA.2CTA gdesc[UR32], gdesc[UR34], tmem[UR36], tmem[UR60], idesc[UR61], UPT ;  /* 0x00ff3c22200075ea */ /* 0x0005e2000ba00024 */
        /* <DEDUP_REMOVED lines=14> */
[----:B------:R-:W-:Y:S01]  /*4150*/  UMOV UR9, 0x40004040 ;  /* 0x4000404000097882 */ /* 0x000fe20000000000 */
[----:B------:R2:W-:Y:S01]  /*4160*/  UTCHMMA.2CTA gdesc[UR12], gdesc[UR14], tmem[UR36], tmem[UR50], idesc[UR51], UPT ;  /* 0x00ff320e0c0075ea */ /* 0x0005e2000ba00024 */
[----:B------:R2:W-:Y:S01]  /*4170*/  UTCHMMA.2CTA gdesc[UR8], gdesc[UR10], tmem[UR36], tmem[UR48], idesc[UR49], UPT ;  /* 0x00ff300a080075ea */ /* 0x0005e2000ba00024 */
[----:B------:R2:W-:Y:S01]  /*4180*/  UTCBAR.2CTA.MULTICAST [UR40], URZ, UR43 ;  /* 0x000000ff280073e9 */ /* 0x0005e2000820082b */
[----:B-1----:R-:W-:Y:S01]  /*4190*/  UMOV UR5, UR38 ;  /* 0x0000002600057c82 */ /* 0x002fe20008000000 */
[----:B------:R-:W-:Y:S05]  /*41a0*/  BRA.U UP0, `(.L_x_77) ;  /* 0xfffffffd00007547 */ /* 0x000fea000b83ffff */
.L_x_74:
[----:B------:R-:W-:Y:S01]  /*41b0*/  UIADD3 UR4, UPT, UPT, UR46, 0xd0, URZ ;  /* 0x000000d02e047890 */ /* 0x000fe2000fffe0ff */
[----:B------:R-:W-:-:S08]  /*41c0*/  UMOV UR37, UR42 ;  /* 0x0000002a00257c82 */ /* 0x000fd00008000000 */
[----:B------:R4:W-:Y:S01]  /*41d0*/  UTCBAR.2CTA.MULTICAST [UR4], URZ, UR65 ;  /* 0x000000ff040073e9 */ /* 0x0009e20008200841 */
[----:B------:R-:W-:Y:S02]  /*41e0*/  NOP ;  /* 0x0000000000007918 */ /* 0x000fe40000000000 */
.L_x_72:
[----:B----4-:R-:W-:Y:S01]  /*41f0*/  UIADD3 UR4, UPT, UPT, UR47, 0x1, URZ ;  /* 0x000000012f047890 */ /* 0x010fe2000fffe0ff */
[----:B------:R-:W-:-:S03]  /*4200*/  ISETP.NE.AND P0, PT, R8, 0x2, PT ;  /* 0x000000020800780c */ /* 0x000fc60003f05270 */
[----:B------:R-:W-:Y:S01]  /*4210*/  UISETP.NE.AND UP0, UPT, UR4, 0x4, UPT ;  /* 0x000000040400788c */ /* 0x000fe2000bf05270 */
[----:B-12---:R-:W-:Y:S02]  /*4220*/  SEL R0, RZ, 0x1, P0 ;  /* 0x00000001ff007807 */ /* 0x006fe40000000000 */
[----:B------:R-:W-:Y:S01]  /*4230*/  SEL R8, R8, RZ, P0 ;  /* 0x000000ff08087207 */ /* 0x000fe20000000000 */
[----:B------:R-:W-:Y:S01]  /*4240*/  USEL UR5, URZ, 0x1, UP0 ;  /* 0x00000001ff057887 */ /* 0x000fe20008000000 */
[----:B------:R-:W-:Y:S01]  /*4250*/  LOP3.LUT R3, R3, R0, RZ, 0x3c, !PT ;  /* 0x0000000003037212 */ /* 0x000fe200078e3cff */
[----:B------:R-:W-:-:S04]  /*4260*/  USEL UR47, UR4, URZ, UP0 ;  /* 0x000000ff042f7287 */ /* 0x000fc80008000000 */
[----:B------:R-:W-:Y:S01]  /*4270*/  LOP3.LUT R9, R9, UR5, RZ, 0x3c, !PT ;  /* 0x0000000509097c12 */ /* 0x000fe2000f8e3cff */
[----:B------:R-:W-:Y:S07]  /*4280*/  @P1 BRA `(.L_x_78) ;  /* 0xfffffff800381947 */ /* 0x000fee000383ffff */
[----:B------:R-:W1:Y:S01]  /*4290*/  S2UR UR8, SR_CgaCtaId ;  /* 0x00000000000879c3 */ /* 0x000e620000008800 */
[----:B------:R-:W-:Y:S01]  /*42a0*/  ELECT P0, URZ, PT ;  /* 0x0000000000ff782f */ /* 0x000fe20003800000 */
[----:B------:R-:W-:Y:S01]  /*42b0*/  HFMA2 R0, -RZ, RZ, 0, 5.9604644775390625e-08 ;  /* 0x00000001ff007431 */ /* 0x000fe200000001ff */
[----:B------:R-:W-:-:S05]  /*42c0*/  UMOV UR4, 0x40 ;  /* 0x0000004000047882 */ /* 0x000fca0000000000 */
[----:B------:R-:W-:Y:S01]  /*42d0*/  UVIRTCOUNT.DEALLOC.SMPOOL 0x80 ;  /* 0x000000800000784c */ /* 0x000fe20000000000 */
[----:B------:R-:W-:Y:S02]  /*42e0*/  UISETP.NE.AND UP1, UPT, UR68, URZ, UPT ;  /* 0x000000ff4400728c */ /* 0x000fe4000bf25270 */
[----:B-1----:R-:W-:-:S09]  /*42f0*/  ULEA UR8, UR8, UR4, 0x18 ;  /* 0x0000000408087291 */ /* 0x002fd2000f8ec0ff */
[----:B------:R1:W-:Y:S01]  /*4300*/  @P0 STS.U8 [UR8+0x1c], R0 ;  /* 0x00001c00ff000988 */ /* 0x0003e20008000008 */
[----:B------:R-:W-:Y:S05]  /*4310*/  BRA.U UP1, `(.L_x_79) ;  /* 0x0000000101a07547 */ /* 0x000fea000b800000 */
[----:B------:R-:W-:Y:S01]  /*4320*/  UIADD3 UR7, UPT, UPT, UR41, 0xf0, URZ ;  /* 0x000000f029077890 */ /* 0x000fe2000fffe0ff */
[----:B------:R-:W-:-:S03]  /*4330*/  SHF.L.U32 R2, R9, 0x1f, RZ ;  /* 0x0000001f09027819 */ /* 0x000fc600000006ff */
[----:B------:R-:W-:-:S09]  /*4340*/  ULEA UR4, UR47, UR7, 0x3 ;  /* 0x000000072f047291 */ /* 0x000fd2000f8e18ff */
[----:B------:R-:W2:Y:S02]  /*4350*/  SYNCS.PHASECHK.TRANS64.TRYWAIT P0, [UR4], R2 ;  /* 0x00000002ff0075a7 */ /* 0x000ea40008001104 */
[----:B--2---:R-:W-:Y:S05]  /*4360*/  @!P0 BRA `(.L_x_80) ;  /* 0x0000005400b48947 */ /* 0x004fea0003800000 */
.L_x_180:
        /* <DEDUP_REMOVED lines=9> */
.L_x_182:
        /* <DEDUP_REMOVED lines=9> */
.L_x_184:
[----:B------:R-:W-:-:S04]  /*4490*/  UIADD3 UR4, UPT, UPT, UR4, 0x1, URZ ;  /* 0x0000000104047890 */ /* 0x000fc8000fffe0ff */
[----:B------:R-:W-:-:S04]  /*44a0*/  UISETP.NE.AND UP0, UPT, UR4, 0x4, UPT ;  /* 0x000000040400788c */ /* 0x000fc8000bf05270 */
[----:B------:R-:W-:Y:S02]  /*44b0*/  USEL UR5, URZ, 0x1, UP0 ;  /* 0x00000001ff057887 */ /* 0x000fe40008000000 */
[----:B------:R-:W-:-:S04]  /*44c0*/  USEL UR4, UR4, URZ, UP0 ;  /* 0x000000ff04047287 */ /* 0x000fc80008000000 */
[----:B------:R-:W-:Y:S01]  /*44d0*/  ULEA UR4, UR4, UR7, 0x3 ;  /* 0x0000000704047291 */ /* 0x000fe2000f8e18ff */
[----:B------:R-:W-:-:S04]  /*44e0*/  LOP3.LUT R2, R2, UR5, RZ, 0x3c, !PT ;  /* 0x0000000502027c12 */ /* 0x000fc8000f8e3cff */
[----:B------:R-:W-:Y:S01]  /*44f0*/  SHF.L.U32 R2, R2, 0x1f, RZ ;  /* 0x0000001f02027819 */ /* 0x000fe200000006ff */
[----:B-1----:R-:W-:-:S04]  /*4500*/  IMAD.U32 R0, RZ, RZ, UR4 ;  /* 0x00000004ff007e24 */ /* 0x002fc8000f8e00ff */
[----:B------:R1:W2:Y:S03]  /*4510*/  SYNCS.PHASECHK.TRANS64.TRYWAIT P0, [R0+URZ], R2 ;  /* 0x00000002000075a7 */ /* 0x0002a600080011ff */
[----:B--2---:R-:W-:Y:S05]  /*4520*/  @!P0 NANOSLEEP.SYNCS 0x989680 ;  /* 0x009896800000895d */ /* 0x004fea0003900000 */
[----:B------:R-:W2:Y:S02]  /*4530*/  @!P0 SYNCS.PHASECHK.TRANS64 P0, [R0+URZ], R2 ;  /* 0x00000002000085a7 */ /* 0x000ea400080010ff */
[----:B--2---:R-:W-:Y:S05]  /*4540*/  @P0 BRA `(.L_x_83) ;  /* 0x0000000000200947 */ /* 0x004fea0003800000 */
.L_x_84:
[----:B--2---:R2:W4:Y:S02]  /*4550*/  SYNCS.PHASECHK.TRANS64.TRYWAIT P0, [R0+URZ], R2 ;  /* 0x00000002000075a7 */ /* 0x00452400080011ff */
[----:B----4-:R-:W-:Y:S05]  /*4560*/  @!P0 NANOSLEEP.SYNCS 0x989680 ;  /* 0x009896800000895d */ /* 0x010fea0003900000 */
[----:B------:R-:W4:Y:S02]  /*4570*/  @!P0 SYNCS.PHASECHK.TRANS64 P0, [R0+URZ], R2 ;  /* 0x00000002000085a7 */ /* 0x000f2400080010ff */
[----:B----4-:R-:W-:Y:S05]  /*4580*/  @!P0 BRA `(.L_x_84) ;  /* 0xfffffffc00f08947 */ /* 0x010fea000383ffff */
[----:B------:R-:W-:Y:S05]  /*4590*/  BRA `(.L_x_83) ;  /* 0x00000000000c7947 */ /* 0x000fea0003800000 */
.L_x_79:
[----:B------:R-:W-:-:S04]  /*45a0*/  UIADD3 UR4, UPT, UPT, UR41, 0x130, URZ ;  /* 0x0000013029047890 */ /* 0x000fc8000fffe0ff */
[----:B------:R-:W-:-:S09]  /*45b0*/  UPRMT UR4, UR69, 0x654, UR4 ;  /* 0x0000065445047896 */ /* 0x000fd20008000004 */
[----:B------:R-:W-:Y:S03]  /*45c0*/  SYNCS.ARRIVE.TRANS64.RED.A1T0 RZ, [UR4], RZ ;  /* 0x000000ffffff79a7 */ /* 0x000fe60008100404 */
.L_x_83:
[----:B-12---:R-:W-:Y:S01]  /*45d0*/  SHF.L.U32 R2, RZ, 0x1f, RZ ;  /* 0x0000001fff027819 */ /* 0x006fe200000006ff */
[----:B------:R-:W-:Y:S01]  /*45e0*/  UIADD3 UR4, UPT, UPT, UR41, 0x130, URZ ;  /* 0x0000013029047890 */ /* 0x000fe2000fffe0ff */
[----:B------:R-:W-:Y:S02]  /*45f0*/  PLOP3.LUT P0, PT, PT, PT, UP1, 0x80, 0x8 ;  /* 0x000000000008781c */ /* 0x000fe40003f0f018 */
[----:B------:R-:W1:Y:S02]  /*4600*/  SYNCS.PHASECHK.TRANS64.TRYWAIT P1, [UR41+0x130], R2 ;  /* 0x00013002ff0075a7 */ /* 0x000e640008021129 */
[----:B-1----:R-:W-:Y:S09]  /*4610*/  @!P1 BRA `(.L_x_85) ;  /* 0x0000005400509947 */ /* 0x002ff20003800000 */
.L_x_186:
[----:B------:R-:W-:Y:S01]  /*4620*/  @!UP1 UPRMT UR4, UR69, 0x654, UR4 ;  /* 0x0000065445049896 */ /* 0x000fe20008000004 */
[----:B------:R-:W-:Y:S01]  /*4630*/  UMOV UR5, 0xffff ;  /* 0x0000ffff00057882 */ /* 0x000fe20000000000 */
[----:B------:R-:W-:-:S07]  /*4640*/  UMOV UR6, 0x1 ;  /* 0x0000000100067882 */ /* 0x000fce0000000000 */
[----:B------:R-:W-:Y:S01]  /*4650*/  @!P0 SYNCS.ARRIVE.TRANS64.RED.A1T0 RZ, [UR4], RZ ;  /* 0x000000ffffff89a7 */ /* 0x000fe20008100404 */
[----:B------:R-:W-:Y:S01]  /*4660*/  NOP ;  /* 0x0000000000007918 */ /* 0x000fe20000000000 */
[----:B-1----:R-:W1:Y:S01]  /*4670*/  LDS R0, [UR8+0x14] ;  /* 0x00001408ff007984 */ /* 0x002e620008000800 */
[----:B------:R-:W-:-:S04]  /*4680*/  ULOP3.LUT UR4, UR67, 0xffff, URZ, 0xc0, !UPT ;  /* 0x0000ffff43047892 */ /* 0x000fc8000f8ec0ff */
[----:B------:R-:W-:-:S04]  /*4690*/  USHF.R.U32.HI UR4, URZ, 0x5, UR4 ;  /* 0x00000005ff047899 */ /* 0x000fc80008011604 */
[----:B------:R-:W-:Y:S02]  /*46a0*/  USHF.L.U32 UR5, UR5, UR4, URZ ;  /* 0x0000000405057299 */ /* 0x000fe400080006ff */
[----:B------:R-:W-:-:S04]  /*46b0*/  USHF.L.U32 UR4, UR6, UR4, URZ ;  /* 0x0000000406047299 */ /* 0x000fc800080006ff */
[----:B-1----:R-:W-:-:S04]  /*46c0*/  LOP3.LUT R0, R0, UR5, RZ, 0xc0, !PT ;  /* 0x0000000500007c12 */ /* 0x002fc8000f8ec0ff */
[----:B------:R-:W-:-:S13]  /*46d0*/  ISETP.NE.AND P0, PT, R0, UR5, PT ;  /* 0x0000000500007c0c */ /* 0x000fda000bf05270 */
[----:B------:R-:W-:Y:S05]  /*46e0*/  @P0 BRA `(.L_x_86) ;  /* 0x0000000000580947 */ /* 0x000fea0003800000 */
[----:B------:R-:W1:Y:S02]  /*46f0*/  LDS R0, [UR8+0x18] ;  /* 0x00001808ff007984 */ /* 0x000e640008000800 */
[----:B-1----:R-:W-:-:S04]  /*4700*/  LOP3.LUT R0, R0, UR4, RZ, 0xc0, !PT ;  /* 0x0000000400007c12 */ /* 0x002fc8000f8ec0ff */
[----:B------:R-:W-:-:S13]  /*4710*/  ISETP.NE.AND P0, PT, R0, UR4, PT ;  /* 0x0000000400007c0c */ /* 0x000fda000bf05270 */
[----:B------:R-:W-:Y:S05]  /*4720*/  @P0 BRA `(.L_x_87) ;  /* 0x00000000003c0947 */ /* 0x000fea0003800000 */
[----:B------:R-:W1:Y:S01]  /*4730*/  S2R R2, SR_LANEID ;  /* 0x0000000000027919 */ /* 0x000e620000000000 */
[----:B------:R-:W-:-:S06]  /*4740*/  ULOP3.LUT UR5, URZ, UR5, URZ, 0x33, !UPT ;  /* 0x00000005ff057292 */ /* 0x000fcc000f8e33ff */
[----:B------:R-:W-:-:S04]  /*4750*/  IMAD.U32 R0, RZ, RZ, UR5 ;  /* 0x00000005ff007e24 */ /* 0x000fc8000f8e00ff */
[----:B------:R2:W4:Y:S02]  /*4760*/  REDUX UR7, R0 ;  /* 0x00000000000773c4 */ /* 0x0005240000000000 */
[----:B------:R1:W-:Y:S01]  /*4770*/  UTCATOMSWS.AND URZ, UR5 ;  /* 0x0000000500ff79e3 */ /* 0x0003e20008000000 */
[----:B--2---:R-:W-:Y:S01]  /*4780*/  LOP3.LUT R0, RZ, UR4, RZ, 0x33, !PT ;  /* 0x00000004ff007c12 */ /* 0x004fe2000f8e33ff */
[----:B------:R-:W-:Y:S02]  /*4790*/  VOTEU.ANY UR4, UPT, PT ;  /* 0x0000000000047886 */ /* 0x000fe400038e0100 */
[----:B------:R-:W-:Y:S02]  /*47a0*/  UFLO.U32 UR4, UR4 ;  /* 0x00000004000472bd */ /* 0x000fe400080e0000 */
[----:B------:R-:W2:Y:S04]  /*47b0*/  REDUX UR6, R0 ;  /* 0x00000000000673c4 */ /* 0x000ea80000000000 */
[----:B-1----:R-:W-:-:S02]  /*47c0*/  ISETP.EQ.U32.AND P0, PT, R2, UR4, PT ;  /* 0x0000000402007c0c */ /* 0x002fc4000bf02070 */
[----:B----4-:R-:W-:-:S11]  /*47d0*/  MOV R2, UR7 ;  /* 0x0000000700027c02 */ /* 0x010fd60008000f00 */
[----:B------:R1:W-:Y:S01]  /*47e0*/  @P0 ATOMS.AND RZ, [UR8+0x14], R2 ;  /* 0x00001402ffff098c */ /* 0x0003e2000a800008 */
[----:B--2---:R-:W-:-:S05]  /*47f0*/  IMAD.U32 R0, RZ, RZ, UR6 ;  /* 0x00000006ff007e24 */ /* 0x004fca000f8e00ff */
[----:B------:R1:W-:Y:S01]  /*4800*/  @P0 ATOMS.AND RZ, [UR8+0x18], R0 ;  /* 0x00001800ffff098c */ /* 0x0003e2000a800008 */
[----:B------:R-:W-:Y:S05]  /*4810*/  BRA `(.L_x_88) ;  /* 0x0000000000147947 */ /* 0x000fea0003800000 */
.L_x_87:
[----:B------:R-:W-:Y:S02]  /*4820*/  MOV R2, 0x4840 ;  /* 0x0000484000027802 */ /* 0x000fe40000000f00 */
[----:B---3-5:R-:W-:Y:S05]  /*4830*/  CALL.REL.NOINC `($__internal_0_$__cuda_sm10x_tcgen05_guardrail_trap_col_being_dealloced_not_returned_by_alloc) ;  /* 0x0000005800307944 */ /* 0x028fea0003c00000 */
[----:B------:R-:W-:Y:S05]  /*4840*/  BRA `(.L_x_88) ;  /* 0x0000000000087947 */ /* 0x000fea0003800000 */
.L_x_86:
[----:B------:R-:W-:Y:S02]  /*4850*/  MOV R2, 0x4870 ;  /* 0x0000487000027802 */ /* 0x000fe40000000f00 */
[----:B---3-5:R-:W-:Y:S05]  /*4860*/  CALL.REL.NOINC `($__internal_2_$__cuda_sm10x_tcgen05_guardrail_trap_unallocated_columns_being_dealloced) ;  /* 0x00000058003c7944 */ /* 0x028fea0003c00000 */
.L_x_88:
[----:B------:R-:W-:Y:S01]  /*4870*/  NOP ;  /* 0x0000000000007918 */ /* 0x000fe20000000000 */
[----:B------:R-:W-:Y:S05]  /*4880*/  EXIT ;  /* 0x000000000000794d */ /* 0x000fea0003800000 */
.L_x_59:
[----:B------:R-:W-:-:S09]  /*4890*/  UISETP.NE.OR UP0, UPT, UR18, 0x3, !UP4 ;  /* 0x000000031200788c */ /* 0x000fd2000e705670 */
[----:B------:R-:W-:Y:S05]  /*48a0*/  BRA.U UP0, `(.L_x_89) ;  /* 0x0000001100e87547 */ /* 0x000fea000b800000 */
[----:B------:R-:W2:Y:S01]  /*48b0*/  LDCU.64 UR4, c[0x0][0x888] ;  /* 0x00011100ff0477ac */ /* 0x000ea20008000a00 */
[----:B------:R-:W3:Y:S01]  /*48c0*/  LDC.64 R12, c[0x0][0x348] ;  /* 0x0000d200ff0c7b82 */ /* 0x000ee20000000a00 */
[----:B------:R-:W-:Y:S02]  /*48d0*/  HFMA2 R9, -RZ, RZ, 0, 0 ;  /* 0x00000000ff097431 */ /* 0x000fe400000001ff */
[----:B------:R-:W-:Y:S01]  /*48e0*/  IMAD.MOV.U32 R11, RZ, RZ, 0x1 ;  /* 0x00000001ff0b7424 */ /* 0x000fe200078e00ff */
[----:B------:R-:W4:Y:S01]  /*48f0*/  LDCU UR38, c[0x0][0x370] ;  /* 0x00006e00ff2677ac */ /* 0x000f220008000800 */
[----:B------:R-:W-:Y:S01]  /*4900*/  IMAD.MOV.U32 R10, RZ, RZ, RZ ;  /* 0x000000ffff0a7224 */ /* 0x000fe200078e00ff */
[----:B------:R-:W-:Y:S01]  /*4910*/  MOV R3, 0x1000 ;  /* 0x0000100000037802 */ /* 0x000fe20000000f00 */
[----:B------:R-:W4:Y:S01]  /*4920*/  LDCU.128 UR48, c[0x0][0xb10] ;  /* 0x00016200ff3077ac */ /* 0x000f220008000c00 */
[----:B------:R-:W1:Y:S01]  /*4930*/  LDCU UR37, c[0x0][0x374] ;  /* 0x00006e80ff2577ac */ /* 0x000e620008000800 */
[----:B------:R-:W1:Y:S01]  /*4940*/  LDCU.64 UR30, c[0x0][0x890] ;  /* 0x00011200ff1e77ac */ /* 0x000e620008000a00 */
[----:B--2---:R-:W-:Y:S01]  /*4950*/  UISETP.NE.U32.AND UP0, UPT, UR4, URZ, UPT ;  /* 0x000000ff0400728c */ /* 0x004fe2000bf05070 */
[----:B------:R-:W2:Y:S01]  /*4960*/  LDCU UR15, c[0x0][0xb0c] ;  /* 0x00016180ff0f77ac */ /* 0x000ea20008000800 */
[----:B------:R-:W3:Y:S01]  /*4970*/  LDCU UR54, c[0x0][0xb20] ;  /* 0x00016400ff3677ac */ /* 0x000ee20008000800 */
[----:B------:R-:W3:Y:S01]  /*4980*/  LDCU UR4, c[0x0][0xb30] ;  /* 0x00016600ff0477ac */ /* 0x000ee20008000800 */
[----:B------:R-:W-:Y:S01]  /*4990*/  UMOV UR21, 0x400 ;  /* 0x0000040000157882 */ /* 0x000fe20000000000 */
[----:B----4-:R-:W-:-:S02]  /*49a0*/  UIMAD.WIDE.U32 UR6, UR38, UR48, URZ ;  /* 0x00000030260672a5 */ /* 0x010fc4000f8e00ff */
[----:B-1----:R-:W-:Y:S02]  /*49b0*/  UIMAD.WIDE.U32 UR8, UR37, UR51, URZ ;  /* 0x00000033250872a5 */ /* 0x002fe4000f8e00ff */
[----:B------:R-:W-:Y:S02]  /*49c0*/  ULEA UR21, UR47, UR21, 0x18 ;  /* 0x000000152f157291 */ /* 0x000fe4000f8ec0ff */
[----:B------:R-:W-:Y:S02]  /*49d0*/  UISETP.NE.AND.EX UP6, UPT, UR5, URZ, UPT, UP0 ;  /* 0x000000ff0500728c */ /* 0x000fe4000bfc5300 */
[----:B------:R-:W-:Y:S02]  /*49e0*/  UISETP.NE.AND UP0, UPT, UR45, 0x1, UPT ;  /* 0x000000012d00788c */ /* 0x000fe4000bf05270 */
[----:B------:R-:W-:Y:S02]  /*49f0*/  UISETP.NE.U32.AND UP0, UPT, UR30, URZ, UPT ;  /* 0x000000ff1e00728c */ /* 0x000fe4000bf05070 */
[----:B------:R-:W-:Y:S01]  /*4a00*/  UIADD3 UR39, UPT, UPT, UR21, 0x78, URZ ;  /* 0x0000007815277890 */ /* 0x000fe2000fffe0ff */
[----:B------:R-:W-:Y:S01]  /*4a10*/  UMOV UR6, UR7 ;  /* 0x0000000700067c82 */ /* 0x000fe20008000000 */
[----:B------:R-:W-:Y:S01]  /*4a20*/  UMOV UR46, UR9 ;  /* 0x00000009002e7c82 */ /* 0x000fe20008000000 */
[----:B------:R-:W-:-:S02]  /*4a30*/  UISETP.GE.AND UP2, UPT, UR45, 0x1, UPT ;  /* 0x000000012d00788c */ /* 0x000fc4000bf46270 */
[----:B------:R-:W-:Y:S02]  /*4a40*/  UISETP.NE.AND.EX UP5, UPT, UR31, URZ, UPT, UP0 ;  /* 0x000000ff1f00728c */ /* 0x000fe4000bfa5300 */
[----:B------:R-:W-:Y:S01]  /*4a50*/  UPLOP3.LUT UP3, UPT, UPT, UPT, UPT, 0x40, 0x4 ;  /* 0x000000000004789c */ /* 0x000fe20003f6e870 */
[----:B------:R-:W1:Y:S01]  /*4a60*/  LDCU.64 UR22, c[0x0][0xb28] ;  /* 0x00016500ff1677ac */ /* 0x000e620008000a00 */
[----:B--2---:R-:W-:Y:S02]  /*4a70*/  UISETP.NE.AND UP2, UPT, UR15, 0x1, UPT ;  /* 0x000000010f00788c */ /* 0x004fe4000bf45270 */
[----:B------:R-:W-:Y:S02]  /*4a80*/  UIADD3 UR41, UPT, UPT, UR21, 0x60, URZ ;  /* 0x0000006015297890 */ /* 0x000fe4000fffe0ff */
[----:B------:R-:W-:Y:S02]  /*4a90*/  UIADD3 UR33, UPT, UPT, UR21, 0x68, URZ ;  /* 0x0000006815217890 */ /* 0x000fe4000fffe0ff */
[----:B------:R-:W-:-:S02]  /*4aa0*/  UIADD3 UR25, UPT, UPT, UR21, 0x70, URZ ;  /* 0x0000007015197890 */ /* 0x000fc4000fffe0ff */
[----:B------:R-:W-:Y:S02]  /*4ab0*/  UPRMT UR39, UR47, 0x654, UR39 ;  /* 0x000006542f277896 */ /* 0x000fe40008000027 */
[----:B------:R-:W-:Y:S02]  /*4ac0*/  USHF.R.U32.HI UR52, URZ, UR49, UR6 ;  /* 0x00000031ff347299 */ /* 0x000fe40008011606 */
[----:B---3--:R-:W-:Y:S02]  /*4ad0*/  USHF.R.U32.HI UR46, URZ, UR54, UR46 ;  /* 0x00000036ff2e7299 */ /* 0x008fe4000801162e */
[----:B------:R-:W-:Y:S02]  /*4ae0*/  UISETP.NE.AND UP0, UPT, UR50, 0x1, UPT ;  /* 0x000000013200788c */ /* 0x000fe4000bf05270 */
[----:B------:R-:W-:-:S11]  /*4af0*/  UISETP.NE.AND UP4, UPT, UR4, 0x1, UPT ;  /* 0x000000010400788c */ /* 0x000fd6000bf85270 */
.L_x_100:
[C---:B------:R-:W-:Y:S02]  /*4b00*/  LEA R8, R10.reuse, UR21, 0x3 ;  /* 0x000000150a087c11 */ /* 0x040fe4000f8e18ff */
[----:B------:R-:W-:Y:S02]  /*4b10*/  SHF.L.U32 R0, R9, 0x1f, RZ ;  /* 0x0000001f09007819 */ /* 0x000fe400000006ff */
[----:B------:R-:W-:Y:S02]  /*4b20*/  LEA R4, R10, UR21, 0x4 ;  /* 0x000000150a047c11 */ /* 0x000fe4000f8e20ff */
[----:B--2---:R-:W2:Y:S02]  /*4b30*/  SYNCS.PHASECHK.TRANS64.TRYWAIT P0, [R8+URZ+0xb0], R0 ;  /* 0x0000b000080075a7 */ /* 0x004ea400080011ff */
[----:B--2---:R-:W-:Y:S05]  /*4b40*/  @!P0 BRA `(.L_x_90) ;  /* 0x00000050001c8947 */ /* 0x004fea0003800000 */
.L_x_187:
[----:B------:R-:W3:Y:S01]  /*4b50*/  LDS.128 R4, [R4+0x140] ;  /* 0x0001400004047984 */ /* 0x000ee20000000c00 */
[----:B------:R-:W-:Y:S01]  /*4b60*/  UISETP.GE.AND UP0, UPT, UR45, 0x1, UPT ;  /* 0x000000012d00788c */ /* 0x000fe2000bf06270 */
[----:B------:R-:W-:Y:S01]  /*4b70*/  @!PT LDS RZ, [RZ] ;  /* 0x00000000fffff984 */ /* 0x000fe20000000800 */
[----:B------:R-:W-:Y:S01]  /*4b80*/  @!PT LDS RZ, [RZ] ;  /* 0x00000000fffff984 */ /* 0x000fe20000000800 */
[----:B------:R-:W-:Y:S01]  /*4b90*/  @!PT LDS RZ, [RZ] ;  /* 0x00000000fffff984 */ /* 0x000fe20000000800 */
[----:B------:R-:W-:Y:S01]  /*4ba0*/  @!PT LDS RZ, [RZ] ;  /* 0x00000000fffff984 */ /* 0x000fe20000000800 */
[----:B------:R4:W-:Y:S06]  /*4bb0*/  MEMBAR.ALL.CTA ;  /* 0x0000000000007992 */ /* 0x0009ec0000008000 */
[----:B----4-:R-:W4:Y:S01]  /*4bc0*/  FENCE.VIEW.ASYNC.S ;  /* 0x00000000000073c6 */ /* 0x010f220000000000 */
[----:B---3--:R-:W-:Y:S11]  /*4bd0*/  LOP3.LUT P0, RZ, R6, 0x1, RZ, 0xc0, !PT ;  /* 0x0000000106ff7812 */ /* 0x008ff6000780c0ff */
[----:B------:R-:W-:Y:S02]  /*4be0*/  @!UPT UIADD3 URZ, UPT, UPT, URZ, URZ, URZ ;  /* 0x000000fffffff290 */ /* 0x000fe4000fffe0ff */
[----:B----4-:R-:W-:Y:S01]  /*4bf0*/  VOTEU.ANY UP2, P0 ;  /* 0x0000000000ff7886 */ /* 0x010fe20000040100 */
[----:B------:R-:W-:Y:S11]  /*4c00*/  PLOP3.LUT P0, PT, PT, PT, UP2, 0x80, 0x8 ;  /* 0x000000000008781c */ /* 0x000ff60003f0f028 */
[----:B------:R-:W-:Y:S02]  /*4c10*/  @!UPT UIADD3 URZ, UPT, UPT, URZ, URZ, URZ ;  /* 0x000000fffffff290 */ /* 0x000fe4000fffe0ff */
[----:B--2---:R-:W-:Y:S02]  /*4c20*/  @P0 SHF.R.U32.HI R0, RZ, 0x10, R5 ;  /* 0x00000010ff000819 */ /* 0x004fe40000011605 */
[----:B------:R-:W-:Y:S02]  /*4c30*/  @P0 MOV R2, R4 ;  /* 0x0000000400020202 */ /* 0x000fe40000000f00 */
[----:B------:R-:W-:Y:S01]  /*4c40*/  @P0 R2UR UR4, R0 ;  /* 0x00000000000402ca */ /* 0x000fe200000e0000 */
[----:B------:R-:W-:Y:S01]  /*4c50*/  VIADD R0, R8, 0xc0 ;  /* 0x000000c008007836 */ /* 0x000fe20000000000 */
[----:B------:R-:W-:Y:S02]  /*4c60*/  @P0 LOP3.LUT R4, R5, 0xffff, RZ, 0xc0, !PT ;  /* 0x0000ffff05040812 */ /* 0x000fe400078ec0ff */
[----:B------:R-:W-:Y:S02]  /*4c70*/  @P0 R2UR UR6, R2 ;  /* 0x00000000020602ca */ /* 0x000fe400000e0000 */
[----:B------:R-:W-:Y:S02]  /*4c80*/  PRMT R0, RZ, 0x654, R0 ;  /* 0x00000654ff007816 */ /* 0x000fe40000000000 */
[----:B------:R-:W-:Y:S02]  /*4c90*/  @P0 R2UR UR5, R4 ;  /* 0x00000000040502ca */ /* 0x000fe400000e0000 */
[----:B------:R2:W-:Y:S03]  /*4ca0*/  SYNCS.ARRIVE.TRANS64.RED.A1T0 RZ, [R0+URZ], RZ ;  /* 0x000000ff00ff79a7 */ /* 0x0005e600081004ff */
[----:B------:R-:W-:Y:S04]  /*4cb0*/  @UP2 UMOV UR29, UR4 ;  /* 0x00000004001d2c82 */ /* 0x000fe80008000000 */
[----:B------:R-:W-:Y:S04]  /*4cc0*/  @UP2 UMOV UR14, UR6 ;  /* 0x00000006000e2c82 */ /* 0x000fe80008000000 */
[----:B------:R-:W-:Y:S01]  /*4cd0*/  @UP2 UMOV UR13, UR5 ;  /* 0x00000005000d2c82 */ /* 0x000fe20008000000 */
[----:B------:R-:W-:Y:S05]  /*4ce0*/  BRA.U !UP0, `(.L_x_91) ;  /* 0x0000000108c07547 */ /* 0x000fea000b800000 */
[----:B------:R-:W-:Y:S02]  /*4cf0*/  UIMAD.WIDE.U32 UR16, UR13, UR51, URZ ;  /* 0x000000330d1072a5 */ /* 0x000fe4000f8e00ff */
[----:B------:R-:W-:Y:S02]  /*4d00*/  UP2UR UR20, UPR, URZ, 0x4 ;  /* 0x00000004ff147883 */ /* 0x000fe40008000000 */
[----:B------:R-:W-:Y:S02]  /*4d10*/  UISETP.NE.AND UP2, UPT, UR50, 0x1, UPT ;  /* 0x000000013200788c */ /* 0x000fe4000bf45270 */
[----:B------:R-:W-:Y:S02]  /*4d20*/  UIMAD.WIDE.U32 UR18, UR14, UR48, URZ ;  /* 0x000000300e1272a5 */ /* 0x000fe4000f8e00ff */
[----:B------:R-:W-:Y:S02]  /*4d30*/  USEL UR4, UR37, UR46, !UP2 ;  /* 0x0000002e25047287 */ /* 0x000fe4000d000000 */
[----:B------:R-:W-:Y:S02]  /*4d40*/  UISETP.NE.AND UP0, UPT, UR15, 0x1, UPT ;  /* 0x000000010f00788c */ /* 0x000fe4000bf05270 */
[----:B------:R-:W-:Y:S02]  /*4d50*/  UP2UR UR24, UPR, URZ, 0x2 ;  /* 0x00000002ff187883 */ /* 0x000fe40008000000 */
[----:B------:R-:W-:Y:S02]  /*4d60*/  UISETP.NE.AND UP1, UPT, UR45, 0x1, UPT ;  /* 0x000000012d00788c */ /* 0x000fe4000bf25270 */
[----:B-1----:R-:W-:Y:S02]  /*4d70*/  UIMAD.WIDE.U32 UR8, UR4, UR22, URZ ;  /* 0x00000016040872a5 */ /* 0x002fe4000f8e00ff */
[----:B------:R-:W-:Y:S01]  /*4d80*/  USEL UR7, UR38, UR52, !UP0 ;  /* 0x0000003426077287 */ /* 0x000fe2000c000000 */
[----:B------:R-:W-:Y:S02]  /*4d90*/  UMOV UR5, UR17 ;  /* 0x0000001100057c82 */ /* 0x000fe40008000000 */
[----:B------:R-:W-:Y:S02]  /*4da0*/  USHF.R.U32.HI UR6, URZ, UR54, UR5 ;  /* 0x00000036ff067299 */ /* 0x000fe40008011605 */
[----:B------:R-:W-:Y:S02]  /*4db0*/  UIMAD.WIDE.U32 UR10, UR7, UR22, URZ ;  /* 0x00000016070a72a5 */ /* 0x000fe4000f8e00ff */
[----:B------:R-:W-:Y:S02]  /*4dc0*/  USEL UR6, UR13, UR6, !UP2 ;  /* 0x000000060d067287 */ /* 0x000fe4000d000000 */
[----:B------:R-:W-:Y:S01]  /*4dd0*/  UISETP.NE.AND UP2, UPT, UR20, URZ, UPT ;  /* 0x000000ff1400728c */ /* 0x000fe2000bf45270 */
[----:B------:R-:W-:Y:S02]  /*4de0*/  UMOV UR5, UR19 ;  /* 0x0000001300057c82 */ /* 0x000fe40008000000 */
[----:B------:R-:W-:Y:S03]  /*4df0*/  USHF.R.U32.HI UR12, URZ, UR49, UR5 ;  /* 0x00000031ff0c7299 */ /* 0x000fe60008011605 */
[----:B------:R-:W-:Y:S02]  /*4e00*/  UMOV UR5, UR9 ;  /* 0x0000000900057c82 */ /* 0x000fe40008000000 */
[----:B------:R-:W-:Y:S03]  /*4e10*/  @UP1 USHF.R.U32.HI UR4, URZ, UR23, UR5 ;  /* 0x00000017ff041299 */ /* 0x000fe60008011605 */
[----:B------:R-:W-:Y:S01]  /*4e20*/  UMOV UR5, UR11 ;  /* 0x0000000b00057c82 */ /* 0x000fe20008000000 */
[----:B------:R-:W-:Y:S02]  /*4e30*/  UIMAD UR4, UR45, UR4, URZ ;  /* 0x000000042d0472a4 */ /* 0x000fe4000f8e02ff */
[----:B------:R-:W-:Y:S02]  /*4e40*/  @UP1 USHF.R.U32.HI UR7, URZ, UR23, UR5 ;  /* 0x00000017ff071299 */ /* 0x000fe40008011605 */
[----:B------:R-:W-:Y:S02]  /*4e50*/  USEL UR5, UR14, UR12, !UP0 ;  /* 0x0000000c0e057287 */ /* 0x000fe4000c000000 */
[----:B------:R-:W-:Y:S02]  /*4e60*/  UIMAD.WIDE.U32 UR10, UR6, UR22, URZ ;  /* 0x00000016060a72a5 */ /* 0x000fe4000f8e00ff */
[----:B------:R-:W-:Y:S02]  /*4e70*/  UIMAD UR8, UR45, UR7, URZ ;  /* 0x000000072d0872a4 */ /* 0x000fe4000f8e02ff */
[----:B------:R-:W-:Y:S03]  /*4e80*/  UISETP.GE.AND UP0, UPT, UR6, UR4, UPT ;  /* 0x000000040600728c */ /* 0x000fe6000bf06270 */
[----:B------:R-:W-:Y:S01]  /*4e90*/  UMOV UR4, UR11 ;  /* 0x0000000b00047c82 */ /* 0x000fe20008000000 */
[----:B------:R-:W-:Y:S02]  /*4ea0*/  UISETP.GE.OR UP0, UPT, UR5, UR8, UP0 ;  /* 0x000000080500728c */ /* 0x000fe40008706670 */
[----:B------:R-:W-:Y:S02]  /*4eb0*/  USHF.R.U32.HI UR4, URZ, UR23, UR4 ;  /* 0x00000017ff047299 */ /* 0x000fe40008011604 */
[----:B------:R-:W-:Y:S02]  /*4ec0*/  UIMAD.WIDE.U32 UR8, UR5, UR22, URZ ;  /* 0x00000016050872a5 */ /* 0x000fe4000f8e00ff */
[----:B------:R-:W-:Y:S04]  /*4ed0*/  USEL UR10, UR6, UR4, !UP1 ;  /* 0x00000004060a7287 */ /* 0x000fe8000c800000 */
[----:B------:R-:W-:Y:S01]  /*4ee0*/  UIADD3 UR11, UPT, UPT, -UR10, URZ, URZ ;  /* 0x000000ff0a0b7290 */ /* 0x000fe2000fffe1ff */
[----:B------:R-:W-:Y:S02]  /*4ef0*/  @!UP0 UMOV UR4, UR9 ;  /* 0x0000000900048c82 */ /* 0x000fe40008000000 */
[----:B------:R-:W-:Y:S02]  /*4f00*/  @!UP0 USHF.R.U32.HI UR4, URZ, UR23, UR4 ;  /* 0x00000017ff048299 */ /* 0x000fe40008011604 */
[----:B------:R-:W-:Y:S02]  /*4f10*/  UIMAD UR8, UR45, UR11, UR6 ;  /* 0x0000000b2d0872a4 */ /* 0x000fe4000f8e0206 */
[----:B------:R-:W-:Y:S02]  /*4f20*/  @!UP0 USEL UR4, UR5, UR4, !UP1 ;  /* 0x0000000405048287 */ /* 0x000fe4000c800000 */
[----:B------:R-:W-:Y:S02]  /*4f30*/  UISETP.NE.AND UP1, UPT, UR24, URZ, UPT ;  /* 0x000000ff1800728c */ /* 0x000fe4000bf25270 */
[----:B------:R-:W-:Y:S02]  /*4f40*/  @!UP0 UIMAD UR7, UR7, UR8, UR4 ;  /* 0x00000008070782a4 */ /* 0x000fe4000f8e0204 */
[----:B------:R-:W-:Y:S02]  /*4f50*/  @!UP0 UIADD3 UR9, UPT, UPT, UR10, -UR4, URZ ;  /* 0x800000040a098290 */ /* 0x000fe4000fffe0ff */
[----:B------:R-:W-:Y:S02]  /*4f60*/  UIADD3 UR8, UPT, UPT, -UR6, URZ, URZ ;  /* 0x000000ff06087290 */ /* 0x000fe4000fffe1ff */
[----:B------:R-:W-:Y:S02]  /*4f70*/  UIADD3 UR4, UPT, UPT, -UR5, URZ, URZ ;  /* 0x000000ff05047290 */ /* 0x000fe4000fffe1ff */
[----:B------:R-:W-:Y:S03]  /*4f80*/  @!UP0 UIMAD UR6, UR9, UR45, UR5 ;  /* 0x0000002d090682a4 */ /* 0x000fe6000f8e0205 */
[----:B------:R-:W-:Y:S01]  /*4f90*/  @!UP0 UMOV UR5, UR7 ;  /* 0x0000000700058c82 */ /* 0x000fe20008000000 */
[----:B------:R-:W-:Y:S02]  /*4fa0*/  UIMAD UR7, UR15, UR4, UR14 ;  /* 0x000000040f0772a4 */ /* 0x000fe4000f8e020e */
[----:B------:R-:W-:Y:S02]  /*4fb0*/  UIMAD UR4, UR50, UR8, UR13 ;  /* 0x00000008320472a4 */ /* 0x000fe4000f8e020d */
[----:B------:R-:W-:Y:S02]  /*4fc0*/  UIMAD UR14, UR5, UR15, UR7 ;  /* 0x0000000f050e72a4 */ /* 0x000fe4000f8e0207 */
[----:B------:R-:W-:Y:S11]  /*4fd0*/  UIMAD UR13, UR6, UR50, UR4 ;  /* 0x00000032060d72a4 */ /* 0x000ff6000f8e0204 */
[----:B------:R-:W-:Y:S01]  /*4fe0*/  @!UPT UIADD3 URZ, UPT, UPT, URZ, URZ, URZ ;  /* 0x000000fffffff290 */ /* 0x000fe2000fffe0ff */
.L_x_91:
[----:B------:R-:W3:Y:S01]  /*4ff0*/  @!UP4 LDCU.128 UR8, c[0x0][0xb10] ;  /* 0x00016200ff08c7ac */ /* 0x000ee20008000c00 */
[----:B------:R-:W-:Y:S02]  /*5000*/  ISETP.NE.U32.AND P0, PT, RZ, UR30, PT ;  /* 0x0000001eff007c0c */ /* 0x000fe4000bf05070 */
[----:B------:R-:W-:Y:S02]  /*5010*/  SHF.L.U32 R4, R11, 0x1f, RZ ;  /* 0x0000001f0b047819 */ /* 0x000fe400000006ff */
[----:B------:R-:W-:Y:S01]  /*5020*/  ISETP.NE.AND.EX P0, PT, RZ, UR31, PT, P0 ;  /* 0x0000001fff007c0c */ /* 0x000fe2000bf05300 */
[----:B------:R-:W4:Y:S01]  /*5030*/  @!UP4 LDCU UR5, c[0x0][0xb0c] ;  /* 0x00016180ff05c7ac */ /* 0x000f220008000800 */
[----:B------:R-:W-:Y:S02]  /*5040*/  USHF.L.U32 UR42, UR26, 0x7, URZ ;  /* 0x000000071a2a7899 */ /* 0x000fe400080006ff */
[----:B------:R-:W-:Y:S02]  /*5050*/  USHF.L.U32 UR43, UR27, 0x6, URZ ;  /* 0x000000061b2b7899 */ /* 0x000fe400080006ff */
[----:B---3--:R-:W-:Y:S07]  /*5060*/  UIMAD.WIDE.U32 UR6, UR14, UR8, URZ ;  /* 0x000000080e0672a5 */ /* 0x008fee000f8e00ff */
[----:B------:R-:W-:Y:S01]  /*5070*/  @!UP4 UMOV UR4, UR7 ;  /* 0x000000070004cc82 */ /* 0x000fe20008000000 */
[----:B----4-:R-:W-:Y:S02]  /*5080*/  @!UP4 UISETP.NE.AND UP0, UPT, UR5, 0x1, UPT ;  /* 0x000000010500c88c */ /* 0x010fe4000bf05270 */
[----:B------:R-:W-:Y:S02]  /*5090*/  @!UP4 USHF.R.U32.HI UR4, URZ, UR9, UR4 ;  /* 0x00000009ff04c299 */ /* 0x000fe40008011604 */
[----:B------:R-:W-:Y:S02]  /*50a0*/  UIMAD.WIDE.U32 UR6, UR13, UR11, URZ ;  /* 0x0000000b0d0672a5 */ /* 0x000fe4000f8e00ff */
[----:B------:R-:W-:Y:S02]  /*50b0*/  @!UP4 USEL UR8, UR14, UR4, !UP0 ;  /* 0x000000040e08c287 */ /* 0x000fe4000c000000 */
[----:B------:R-:W-:Y:S03]  /*50c0*/  @!UP4 UISETP.NE.AND UP0, UPT, UR10, 0x1, UPT ;  /* 0x000000010a00c88c */ /* 0x000fe6000bf05270 */
[----:B------:R-:W-:Y:S02]  /*50d0*/  @!UP4 UMOV UR6, UR7 ;  /* 0x000000070006cc82 */ /* 0x000fe40008000000 */
[----:B------:R-:W3:Y:S02]  /*50e0*/  @!UP4 LDCU UR4, c[0x0][0xb20] ;  /* 0x00016400ff04c7ac */ /* 0x000ee40008000800 */
[----:B---3--:R-:W-:Y:S04]  /*50f0*/  @!UP4 USHF.R.U32.HI UR6, URZ, UR4, UR6 ;  /* 0x00000004ff06c299 */ /* 0x008fe80008011606 */
[----:B------:R-:W-:Y:S04]  /*5100*/  @!UP4 USEL UR6, UR13, UR6, !UP0 ;  /* 0x000000060d06c287 */ /* 0x000fe8000c000000 */
[----:B------:R-:W-:Y:S02]  /*5110*/  @!UP4 UIADD3 UR4, UPT, UPT, -UR8, UR6, URZ ;  /* 0x000000060804c290 */ /* 0x000fe4000fffe1ff */
[----:B------:R-:W-:Y:S02]  /*5120*/  @!UP4 UIADD3 UR6, UPT, UPT, UR8, -UR6, URZ ;  /* 0x800000060806c290 */ /* 0x000fe4000fffe0ff */
[----:B------:R-:W-:Y:S02]  /*5130*/  @!UP4 UIMAD UR14, UR4, UR5, UR14 ;  /* 0x00000005040ec2a4 */ /* 0x000fe4000f8e020e */
[----:B------:R-:W-:Y:S01]  /*5140*/  @!UP4 UIMAD UR13, UR6, UR10, UR13 ;  /* 0x0000000a060dc2a4 */ /* 0x000fe2000f8e020d */
[----:B------:R-:W-:Y:S11]  /*5150*/  BRA.U UP3, `(.L_x_92) ;  /* 0x0000000103107547 */ /* 0x000ff6000b800000 */
[----:B------:R-:W-:Y:S04]  /*5160*/  MOV R2, UR53 ;  /* 0x0000003500027c02 */ /* 0x000fe80008000f00 */
[----:B------:R-:W-:Y:S04]  /*5170*/  SHF.L.U32 R2, R2, 0x1f, RZ ;  /* 0x0000001f02027819 */ /* 0x000fe800000006ff */
[----:B------:R-:W3:Y:S02]  /*5180*/  SYNCS.PHASECHK.TRANS64.TRYWAIT P1, [UR21+0xa8], R2 ;  /* 0x0000a802ff0075a7 */ /* 0x000ee40008021115 */
[----:B---3--:R-:W-:Y:S05]  /*5190*/  @!P1 BRA `(.L_x_93) ;  /* 0x00000048009c9947 */ /* 0x008fea0003800000 */
.L_x_92:
[----:B------:R-:W-:Y:S05]  /*51a0*/  BRA.U !UP5, `(.L_x_94) ;  /* 0x000000010d387547 */ /* 0x000fea000b800000 */
[----:B------:R-:W-:Y:S01]  /*51b0*/  UPLOP3.LUT UP1, UPT, UPT, UPT, UP6, 0x80, 0x8 ;  /* 0x000000000008789c */ /* 0x000fe20003f2f060 */
[----:B--2---:R-:W-:Y:S01]  /*51c0*/  HFMA2 R0, -RZ, RZ, 0, 5.9604644775390625e-08 ;  /* 0x00000001ff007431 */ /* 0x004fe200000001ff */
[----:B------:R-:W2:Y:S01]  /*51d0*/  LDCU.64 UR8, c[0x0][0x358] ;  /* 0x00006b00ff0877ac */ /* 0x000ea20008000a00 */
[----:B------:R-:W-:Y:S03]  /*51e0*/  IMAD.MOV.U32 R46, RZ, RZ, 0x1 ;  /* 0x00000001ff2e7424 */ /* 0x000fe600078e00ff */
[----:B------:R-:W-:Y:S05]  /*51f0*/  PLOP3.LUT P1, PT, PT, PT, UP1, 0x80, 0x8 ;  /* 0x000000000008781c */ /* 0x000fea0003f2f018 */
[----:B------:R-:W3:Y:S01]  /*5200*/  @UP1 LDCU.64 UR4, c[0x0][0x888] ;  /* 0x00011100ff0417ac */ /* 0x000ee20008000a00 */
[----:B------:R-:W-:Y:S07]  /*5210*/  @UP1 UIMAD UR6, UR36, UR30, URZ ;  /* 0x0000001e240612a4 */ /* 0x000fee000f8e02ff */
[----:B------:R-:W-:Y:S01]  /*5220*/  @!P1 PRMT R46, R0, 0x7610, R46 ;  /* 0x00007610002e9816 */ /* 0x000fe2000000002e */
[----:B---3--:R-:W-:Y:S06]  /*5230*/  @UP1 UIMAD.WIDE UR4, UR6, 0x4, UR4 ;  /* 0x00000004060418a5 */ /* 0x008fec000f8e0204 */
[----:B------:R-:W-:Y:S01]  /*5240*/  IMAD.U32 R6, RZ, RZ, UR4 ;  /* 0x00000004ff067e24 */ /* 0x000fe2000f8e00ff */
[----:B------:R-:W-:Y:S04]  /*5250*/  MOV R7, UR5 ;  /* 0x0000000500077c02 */ /* 0x000fe80008000f00 */
[----:B------:R-:W3:Y:S01]  /*5260*/  @!UP1 LDCU UR4, c[0x0][0x880] ;  /* 0x00011000ff0497ac */ /* 0x000ee20008000800 */
[----:B--2--5:R4:W5:Y:S02]  /*5270*/  @P1 LDG.E R27, desc[UR8][R6.64] ;  /* 0x00000008061b1981 */ /* 0x024964000c1e1900 */
[----:B---34-:R-:W-:Y:S07]  /*5280*/  @!P1 IMAD.U32 R27, RZ, RZ, UR4 ;  /* 0x00000004ff1b9e24 */ /* 0x018fee000f8e00ff */
.L_x_94:
[----:B-----5:R-:W-:Y:S01]  /*5290*/  @!P0 FSETP.EQ.AND P2, PT, R27, RZ, PT ;  /* 0x000000ff1b00820b */ /* 0x020fe20003f42000 */
[----:B------:R-:W-:Y:S01]  /*52a0*/  @!UPT UIADD3 URZ, UPT, UPT, URZ, URZ, URZ ;  /* 0x000000fffffff290 */ /* 0x000fe2000fffe0ff */
[----:B------:R-:W-:Y:S11]  /*52b0*/  @!P0 BRA `(.L_x_95) ;  /* 0x0000000000148947 */ /* 0x000ff60003800000 */
[----:B------:R-:W-:Y:S02]  /*52c0*/  LOP3.LUT P0, RZ, R46, 0xff, RZ, 0xc0, !PT ;  /* 0x000000ff2eff7812 */ /* 0x000fe4000780c0ff */
[----:B------:R-:W-:Y:S04]  /*52d0*/  PLOP3.LUT P2, PT, PT, PT, UP1, 0x80, 0x8 ;  /* 0x000000000008781c */ /* 0x000fe80003f4f018 */
[----:B------:R-:W-:Y:S07]  /*52e0*/  PLOP3.LUT P2, PT, P2, PT, PT, 0x8, 0x80 ;  /* 0x000000000080781c */ /* 0x000fee000174e170 */
[----:B------:R-:W-:Y:S11]  /*52f0*/  @P0 FSETP.EQ.AND P2, PT, R27, RZ, PT ;  /* 0x000000ff1b00020b */ /* 0x000ff60003f42000 */
[----:B------:R-:W-:Y:S02]  /*5300*/  @!UPT UIADD3 URZ, UPT, UPT, URZ, URZ, URZ ;  /* 0x000000fffffff290 */ /* 0x000fe4000fffe0ff */
.L_x_95:
[----:B------:R-:W3:Y:S01]  /*5310*/  SYNCS.PHASECHK.TRANS64.TRYWAIT P0, [UR21+0x80], R4 ;  /* 0x00008004ff0075a7 */ /* 0x000ee20008001115 */
[----:B------:R-:W-:Y:S04]  /*5320*/  ELECT P1, URZ, PT ;  /* 0x0000000000ff782f */ /* 0x000fe80003820000 */
[----:B------:R-:W-:Y:S01]  /*5330*/  PLOP3.LUT P1, PT, P2, P1, PT, 0xf2, 0x2f ;  /* 0x00000000002f781c */ /* 0x000fe20001723e72 */
[----:B------:R-:W-:Y:S01]  /*5340*/  @!UPT UIADD3 URZ, UPT, UPT, URZ, URZ, URZ ;  /* 0x000000fffffff290 */ /* 0x000fe2000fffe0ff */
[----:B---3--:R-:W-:Y:S11]  /*5350*/  @!P0 BRA `(.L_x_96) ;  /* 0x0000004800448947 */ /* 0x008ff60003800000 */
.L_x_190:
[----:B--2---:R-:W-:Y:S01]  /*5360*/  @!P1 IADD3 R2, P0, PT, R12, 0x580, RZ ;  /* 0x000005800c029810 */ /* 0x004fe20007f1e0ff */
[----:B------:R-:W-:Y:S01]  /*5370*/  VOTEU.ALL UP0, P1 ;  /* 0x0000000000ff7886 */ /* 0x000fe20000800000 */
[----:B------:R-:W-:Y:S01]  /*5380*/  UMOV UR6, 0x0 ;  /* 0x0000000000067882 */ /* 0x000fe20000000000 */
[----:B------:R-:W-:Y:S01]  /*5390*/  UMOV UR7, 0x10000000 ;  /* 0x1000000000077882 */ /* 0x000fe20000000000 */
[----:B------:R-:W-:Y:S01]  /*53a0*/  @!P1 R2UR UR5, R2 ;  /* 0x00000000020592ca */ /* 0x000fe200000e0000 */
[----:B------:R-:W-:Y:S01]  /*53b0*/  @!P1 IMAD.X R0, RZ, RZ, R13, P0 ;  /* 0x000000ffff009224 */ /* 0x000fe200000e060d */
[----:B------:R-:W-:Y:S02]  /*53c0*/  @!UP0 UIADD3 UR40, UPT, UPT, UR21, 0x200, URZ ;  /* 0x0000020015288890 */ /* 0x000fe4000fffe0ff */
[----:B------:R-:W-:Y:S02]  /*53d0*/  @!UP0 UIADD3 UR10, UPT, UPT, UR42, 0x40, URZ ;  /* 0x000000402a0a8890 */ /* 0x000fe4000fffe0ff */
[----:B------:R-:W-:Y:S01]  /*53e0*/  @!P1 R2UR UR4, R0 ;  /* 0x00000000000492ca */ /* 0x000fe200000e0000 */
[----:B------:R-:W-:Y:S01]  /*53f0*/  @!UP0 UIADD3 UR8, UPT, UPT, UR21, 0xa00, URZ ;  /* 0x00000a0015088890 */ /* 0x000fe2000fffe0ff */
[----:B------:R-:W-:Y:S01]  /*5400*/  @!P1 IMAD.MOV.U32 R0, RZ, RZ, 0x1000 ;  /* 0x00001000ff009424 */ /* 0x000fe200078e00ff */
[----:B------:R-:W-:Y:S01]  /*5410*/  VOTEU.ALL UP0, P1 ;  /* 0x0000000000ff7886 */ /* 0x000fe20000800000 */
[----:B------:R-:W-:Y:S01]  /*5420*/  UMOV UR44, UR36 ;  /* 0x00000024002c7c82 */ /* 0x000fe20008000000 */
[----:B------:R-:W-:Y:S01]  /*5430*/  UMOV UR9, UR41 ;  /* 0x0000002900097c82 */ /* 0x000fe20008000000 */
[----:B------:R-:W-:Y:S01]  /*5440*/  UMOV UR11, UR43 ;  /* 0x0000002b000b7c82 */ /* 0x000fe20008000000 */
[----:B------:R-:W-:Y:S01]  /*5450*/  IMAD.U32 R6, RZ, RZ, UR5 ;  /* 0x00000005ff067e24 */ /* 0x000fe2000f8e00ff */
[----:B------:R-:W-:Y:S05]  /*5460*/  UMOV UR12, UR36 ;  /* 0x00000024000c7c82 */ /* 0x000fea0008000000 */
[----:B------:R-:W-:Y:S01]  /*5470*/  IMAD.U32 R7, RZ, RZ, UR4 ;  /* 0x00000004ff077e24 */ /* 0x000fe2000f8e00ff */
[----:B------:R-:W-:Y:S04]  /*5480*/  @!P1 R2UR UR4, R6 ;  /* 0x00000000060492ca */ /* 0x000fe800000e0000 */
[----:B------:R-:W-:Y:S11]  /*5490*/  @!P1 R2UR UR5, R7 ;  /* 0x00000000070592ca */ /* 0x000ff600000e0000 */
[----:B------:R-:W-:Y:S02]  /*54a0*/  @!UPT UIADD3 URZ, UPT, UPT, URZ, URZ, URZ ;  /* 0x000000fffffff290 */ /* 0x000fe4000fffe0ff */
[----:B------:R-:W-:Y:S01]  /*54b0*/  @!UP0 UTMALDG.3D [UR40], [UR4], desc[UR6] ;  /* 0x00000628040085b4 */ /* 0x000fe20008011000 */
[----:B------:R-:W-:Y:S05]  /*54c0*/  VOTEU.ALL UP0, P1 ;  /* 0x0000000000ff7886 */ /* 0x000fea0000800000 */
[----:B------:R2:W-:Y:S01]  /*54d0*/  @!UP0 UTMALDG.3D [UR8], [UR4], desc[UR6] ;  /* 0x00000608040085b4 */ /* 0x0005e20008011000 */
[----:B------:R3:W-:Y:S01]  /*54e0*/  @!P1 SYNCS.ARRIVE.TRANS64.RED.A0TR RZ, [UR21+0x60], R0 ;  /* 0x00006000ffff99a7 */ /* 0x0007e20008300415 */
[----:B--2---:R-:W-:Y:S09]  /*54f0*/  UPRMT UR4, UR47, 0x654, UR41 ;  /* 0x000006542f047896 */ /* 0x004ff20008000029 */
[----:B------:R-:W-:Y:S01]  /*5500*/  SYNCS.ARRIVE.TRANS64.RED.A1T0 RZ, [UR4], RZ ;  /* 0x000000ffffff79a7 */ /* 0x000fe20008100404 */
[----:B------:R-:W2:Y:S02]  /*5510*/  SYNCS.PHASECHK.TRANS64.TRYWAIT P0, [UR21+0x88], R4 ;  /* 0x00008804ff0075a7 */ /* 0x000ea40008001115 */
[----:B--23--:R-:W-:Y:S05]  /*5520*/  @!P0 BRA `(.L_x_97) ;  /* 0x0000004400e88947 */ /* 0x00cfea0003800000 */
.L_x_192:
[----:B------:R-:W-:Y:S01]  /*5530*/  @!P1 IADD3 R2, P0, PT, R12, 0x580, RZ ;  /* 0x000005800c029810 */ /* 0x000fe20007f1e0ff */
[----:B------:R-:W-:Y:S01]  /*5540*/  VOTEU.ALL UP0, P1 ;  /* 0x0000000000ff7886 */ /* 0x000fe20000800000 */
[----:B------:R-:W-:Y:S01]  /*5550*/  UMOV UR6, 0x0 ;  /* 0x0000000000067882 */ /* 0x000fe20000000000 */
[----:B------:R-:W-:Y:S01]  /*5560*/  UMOV UR7, 0x10000000 ;  /* 0x1000000000077882 */ /* 0x000fe20000000000 */
[----:B------:R-:W-:Y:S01]  /*5570*/  @!P1 R2UR UR5, R2 ;  /* 0x00000000020592ca */ /* 0x000fe200000e0000 */
[----:B--2---:R-:W-:Y:S01]  /*5580*/  @!P1 IMAD.X R0, RZ, RZ, R13, P0 ;  /* 0x000000ffff009224 */ /* 0x004fe200000e060d */
[----:B------:R-:W-:Y:S02]  /*5590*/  @!UP0 UIADD3 UR34, UPT, UPT, UR42, 0x10, URZ ;  /* 0x000000102a228890 */ /* 0x000fe4000fffe0ff */
[----:B------:R-:W-:Y:S02]  /*55a0*/  @!UP0 UIADD3 UR32, UPT, UPT, UR21, 0x1200, URZ ;  /* 0x0000120015208890 */ /* 0x000fe4000fffe0ff */
[----:B------:R-:W-:Y:S01]  /*55b0*/  @!P1 R2UR UR4, R0 ;  /* 0x00000000000492ca */ /* 0x000fe200000e0000 */
[----:B------:R-:W-:Y:S01]  /*55c0*/  @!UP0 UIADD3 UR10, UPT, UPT, UR42, 0x50, URZ ;  /* 0x000000502a0a8890 */ /* 0x000fe2000fffe0ff */
[----:B------:R-:W-:Y:S01]  /*55d0*/  @!P1 IMAD.MOV.U32 R0, RZ, RZ, 0x1000 ;  /* 0x00001000ff009424 */ /* 0x000fe200078e00ff */
[----:B------:R-:W-:Y:S01]  /*55e0*/  @!UP0 UIADD3 UR8, UPT, UPT, UR21, 0x1a00, URZ ;  /* 0x00001a0015088890 */ /* 0x000fe2000fffe0ff */
[----:B------:R-:W-:Y:S01]  /*55f0*/  VOTEU.ALL UP0, P1 ;  /* 0x0000000000ff7886 */ /* 0x000fe20000800000 */
[----:B------:R-:W-:Y:S02]  /*5600*/  UMOV UR35, UR43 ;  /* 0x0000002b00237c82 */ /* 0x000fe40008000000 */
[----:B------:R-:W-:Y:S01]  /*5610*/  IMAD.U32 R6, RZ, RZ, UR5 ;  /* 0x00000005ff067e24 */ /* 0x000fe2000f8e00ff */
[----:B------:R-:W-:Y:S01]  /*5620*/  UMOV UR9, UR33 ;  /* 0x0000002100097c82 */ /* 0x000fe20008000000 */
[----:B------:R-:W-:Y:S01]  /*5630*/  UMOV UR11, UR43 ;  /* 0x0000002b000b7c82 */ /* 0x000fe20008000000 */
[----:B------:R-:W-:Y:S03]  /*5640*/  UMOV UR12, UR36 ;  /* 0x00000024000c7c82 */ /* 0x000fe60008000000 */
        /* <DEDUP_REMOVED lines=12> */
.L_x_194:
[----:B------:R-:W-:Y:S01]  /*5710*/  @!P1 IADD3 R2, P0, PT, R12, 0x580, RZ ;  /* 0x000005800c029810 */ /* 0x000fe20007f1e0ff */
[----:B------:R-:W-:Y:S01]  /*5720*/  VOTEU.ALL UP0, P1 ;  /* 0x0000000000ff7886 */ /* 0x000fe20000800000 */
[----:B------:R-:W-:Y:S01]  /*5730*/  UMOV UR6, 0x0 ;  /* 0x0000000000067882 */ /* 0x000fe20000000000 */
[----:B------:R-:W-:Y:S01]  /*5740*/  UMOV UR7, 0x10000000 ;  /* 0x1000000000077882 */ /* 0x000fe20000000000 */
[----:B------:R-:W-:Y:S01]  /*5750*/  @!P1 R2UR UR5, R2 ;  /* 0x00000000020592ca */ /* 0x000fe200000e0000 */
[----:B--2---:R-:W-:Y:S01]  /*5760*/  @!P1 IMAD.X R0, RZ, RZ, R13, P0 ;  /* 0x000000ffff009224 */ /* 0x004fe200000e060d */
[----:B------:R-:W-:Y:S01]  /*5770*/  @!UP0 UIADD3 UR26, UPT, UPT, UR42, 0x20, URZ ;  /* 0x000000202a1a8890 */ /* 0x000fe2000fffe0ff */
[----:B------:R-:W-:Y:S01]  /*5780*/  VIADD R10, R10, 0x1 ;  /* 0x000000010a0a7836 */ /* 0x000fe20000000000 */
        /* <DEDUP_REMOVED lines=10> */
[----:B------:R-:W-:Y:S01]  /*5830*/  UMOV UR11, UR43 ;  /* 0x0000002b000b7c82 */ /* 0x000fe20008000000 */
[----:B------:R-:W-:Y:S02]  /*5840*/  UMOV UR12, UR36 ;  /* 0x00000024000c7c82 */ /* 0x000fe40008000000 */
        /* <DEDUP_REMOVED lines=12> */
.L_x_196:
[----:B------:R-:W-:Y:S01]  /*5910*/  UIADD3 UR27, UPT, UPT, UR14, UR63, URZ ;  /* 0x0000003f0e1b7290 */ /* 0x000fe2000fffe0ff */
[----:B------:R-:W-:Y:S01]  /*5920*/  @!P1 IADD3 R2, P0, PT, R12, 0x580, RZ ;  /* 0x000005800c029810 */ /* 0x000fe20007f1e0ff */
[----:B------:R-:W-:Y:S01]  /*5930*/  UPLOP3.LUT UP3, UPT, UPT, UPT, UPT, 0x80, 0x8 ;  /* 0x000000000008789c */ /* 0x000fe20003f6f070 */
[----:B------:R-:W-:Y:S01]  /*5940*/  R2UR UR24, R50 ;  /* 0x00000000321872ca */ /* 0x000fe200000e0000 */
[----:B------:R-:W-:Y:S01]  /*5950*/  VOTEU.ALL UP0, P1 ;  /* 0x0000000000ff7886 */ /* 0x000fe20000800000 */
[----:B------:R-:W-:Y:S01]  /*5960*/  @!P1 R2UR UR5, R2 ;  /* 0x00000000020592ca */ /* 0x000fe200000e0000 */
[----:B--2---:R-:W-:Y:S01]  /*5970*/  @!P1 IMAD.X R0, RZ, RZ, R13, P0 ;  /* 0x000000ffff009224 */ /* 0x004fe200000e060d */
[----:B------:R-:W-:Y:S01]  /*5980*/  UMOV UR6, 0x0 ;  /* 0x0000000000067882 */ /* 0x000fe20000000000 */
[----:B------:R-:W-:Y:S01]  /*5990*/  UMOV UR7, 0x10000000 ;  /* 0x1000000000077882 */ /* 0x000fe20000000000 */
[----:B------:R-:W-:Y:S01]  /*59a0*/  @!UP0 UIADD3 UR18, UPT, UPT, UR42, 0x30, URZ ;  /* 0x000000302a128890 */ /* 0x000fe2000fffe0ff */
[----:B------:R-:W-:Y:S01]  /*59b0*/  ISETP.NE.AND P0, PT, R10, 0x2, PT ;  /* 0x000000020a00780c */ /* 0x000fe20003f05270 */
[----:B------:R-:W-:Y:S01]  /*59c0*/  @!UP0 UIADD3 UR16, UPT, UPT, UR21, 0x3200, URZ ;  /* 0x0000320015108890 */ /* 0x000fe2000fffe0ff */
[----:B------:R-:W-:Y:S01]  /*59d0*/  @!P1 R2UR UR4, R0 ;  /* 0x00000000000492ca */ /* 0x000fe200000e0000 */
[----:B------:R-:W-:Y:S01]  /*59e0*/  @!UP0 UIADD3 UR17, UPT, UPT, UR21, 0x78, URZ ;  /* 0x0000007815118890 */ /* 0x000fe2000fffe0ff */
[----:B------:R-:W-:Y:S01]  /*59f0*/  SEL R0, RZ, 0x1, P0 ;  /* 0x00000001ff007807 */ /* 0x000fe20000000000 */
[----:B------:R-:W-:Y:S01]  /*5a00*/  @!UP0 UIADD3 UR10, UPT, UPT, UR42, 0x70, URZ ;  /* 0x000000702a0a8890 */ /* 0x000fe2000fffe0ff */
[----:B------:R-:W-:Y:S01]  /*5a10*/  LOP3.LUT R11, R11, 0x1, RZ, 0x3c, !PT ;  /* 0x000000010b0b7812 */ /* 0x000fe200078e3cff */
[----:B------:R-:W-:Y:S01]  /*5a20*/  @!UP0 UIADD3 UR8, UPT, UPT, UR21, 0x3a00, URZ ;  /* 0x00003a0015088890 */ /* 0x000fe2000fffe0ff */
[----:B------:R-:W-:Y:S01]  /*5a30*/  IMAD.U32 R4, RZ, RZ, UR5 ;  /* 0x00000005ff047e24 */ /* 0x000fe2000f8e00ff */
[----:B------:R-:W-:Y:S01]  /*5a40*/  VOTEU.ALL UP0, P1 ;  /* 0x0000000000ff7886 */ /* 0x000fe20000800000 */
[----:B------:R-:W-:Y:S01]  /*5a50*/  UMOV UR19, UR43 ;  /* 0x0000002b00137c82 */ /* 0x000fe20008000000 */
[----:B------:R-:W-:Y:S01]  /*5a60*/  UMOV UR20, UR36 ;  /* 0x0000002400147c82 */ /* 0x000fe20008000000 */
[----:B------:R-:W-:Y:S01]  /*5a70*/  UMOV UR11, UR43 ;  /* 0x0000002b000b7c82 */ /* 0x000fe20008000000 */
[----:B------:R-:W-:Y:S01]  /*5a80*/  UMOV UR12, UR36 ;  /* 0x00000024000c7c82 */ /* 0x000fe20008000000 */
[----:B------:R-:W-:Y:S01]  /*5a90*/  UMOV UR9, UR17 ;  /* 0x0000001100097c82 */ /* 0x000fe20008000000 */
[----:B------:R-:W-:Y:S01]  /*5aa0*/  IMAD.U32 R5, RZ, RZ, UR4 ;  /* 0x00000004ff057e24 */ /* 0x000fe2000f8e00ff */
[----:B------:R-:W-:Y:S01]  /*5ab0*/  @!P1 R2UR UR4, R4 ;  /* 0x00000000040492ca */ /* 0x000fe200000e0000 */
[----:B------:R-:W-:Y:S01]  /*5ac0*/  UIADD3 UR26, UPT, UPT, UR13, UR24, URZ ;  /* 0x000000180d1a7290 */ /* 0x000fe2000fffe0ff */
[----:B------:R-:W-:Y:S01]  /*5ad0*/  LOP3.LUT R9, R9, R0, RZ, 0x3c, !PT ;  /* 0x0000000009097212 */ /* 0x000fe200078e3cff */
[----:B------:R-:W-:Y:S01]  /*5ae0*/  UMOV UR36, UR29 ;  /* 0x0000001d00247c82 */ /* 0x000fe20008000000 */
[----:B------:R-:W-:Y:S02]  /*5af0*/  @!P1 R2UR UR5, R5 ;  /* 0x00000000050592ca */ /* 0x000fe400000e0000 */
[----:B------:R-:W-:Y:S11]  /*5b00*/  SEL R10, R10, RZ, P0 ;  /* 0x000000ff0a0a7207 */ /* 0x000ff60000000000 */
[----:B------:R2:W-:Y:S01]  /*5b10*/  @!UP0 UTMALDG.3D [UR16], [UR4], desc[UR6] ;  /* 0x00000610040085b4 */ /* 0x0005e20008011000 */
[----:B------:R-:W-:Y:S05]  /*5b20*/  VOTEU.ALL UP0, P1 ;  /* 0x0000000000ff7886 */ /* 0x000fea0000800000 */
[----:B------:R2:W-:Y:S01]  /*5b30*/  @!UP0 UTMALDG.3D [UR8], [UR4], desc[UR6] ;  /* 0x00000608040085b4 */ /* 0x0005e20008011000 */
[----:B------:R2:W-:Y:S01]  /*5b40*/  @!P1 SYNCS.ARRIVE.TRANS64.RED.A0TR RZ, [UR21+0x78], R3 ;  /* 0x00007803ffff99a7 */ /* 0x0005e20008300415 */
[----:B------:R-:W-:Y:S01]  /*5b50*/  SYNCS.ARRIVE.TRANS64.RED.A1T0 RZ, [UR39], RZ ;  /* 0x000000ffffff79a7 */ /* 0x000fe20008100427 */
[----:B------:R-:W-:Y:S05]  /*5b60*/  BRA.U UP2, `(.L_x_100) ;  /* 0xffffffed02e47547 */ /* 0x000fea000b83ffff */
[----:B------:R-:W-:-:S04]  /*5b70*/  SHF.L.U32 R2, R11, 0x1f, RZ ;  /* 0x0000001f0b027819 */ /* 0x000fc800000006ff */
[----:B------:R-:W3:Y:S02]  /*5b80*/  SYNCS.PHASECHK.TRANS64.TRYWAIT P0, [UR21+0x80], R2 ;  /* 0x00008002ff0075a7 */ /* 0x000ee40008001115 */
[----:B---3--:R-:W-:Y:S05]  /*5b90*/  @!P0 BRA `(.L_x_101) ;  /* 0x0000004000948947 */ /* 0x008fea0003800000 */
.L_x_198:
[----:B------:R-:W4:Y:S02]  /*5ba0*/  SYNCS.PHASECHK.TRANS64.TRYWAIT P0, [UR21+0x88], R2 ;  /* 0x00008802ff0075a7 */ /* 0x000f240008001115 */
[----:B----4-:R-:W-:Y:S05]  /*5bb0*/  @!P0 BRA `(.L_x_102) ;  /* 0x0000004000a48947 */ /* 0x010fea0003800000 */
.L_x_200:
[----:B------:R-:W4:Y:S02]  /*5bc0*/  SYNCS.PHASECHK.TRANS64.TRYWAIT P0, [UR21+0x90], R2 ;  /* 0x00009002ff0075a7 */ /* 0x000f240008001115 */
[----:B----4-:R-:W-:Y:S05]  /*5bd0*/  @!P0 BRA `(.L_x_103) ;  /* 0x0000004000b48947 */ /* 0x010fea0003800000 */
.L_x_202:
[----:B---3--:R-:W-:-:S07]  /*5be0*/  MOV R0, UR21 ;  /* 0x0000001500007c02 */ /* 0x008fce0008000f00 */
.L_x_104:
[----:B---3--:R-:W-:-:S04]  /*5bf0*/  SHF.L.U32 R2, R11, 0x1f, RZ ;  /* 0x0000001f0b027819 */ /* 0x008fc800000006ff */
[----:B------:R3:W4:Y:S03]  /*5c00*/  SYNCS.PHASECHK.TRANS64.TRYWAIT P0, [R0+URZ+0x98], R2 ;  /* 0x00009802000075a7 */ /* 0x00072600080011ff */
[----:B----4-:R-:W-:Y:S05]  /*5c10*/  @!P0 NANOSLEEP.SYNCS 0x989680 ;  /* 0x009896800000895d */ /* 0x010fea0003900000 */
[----:B------:R-:W4:Y:S02]  /*5c20*/  @!P0 SYNCS.PHASECHK.TRANS64 P0, [R0+URZ+0x98], R2 ;  /* 0x00009802000085a7 */ /* 0x000f2400080010ff */
[----:B-12-4-:R-:W-:Y:S05]  /*5c30*/  @P0 EXIT ;  /* 0x000000000000094d */ /* 0x016fea0003800000 */
[----:B------:R-:W-:Y:S05]  /*5c40*/  BRA `(.L_x_104) ;  /* 0xfffffffc00e87947 */ /* 0x000fea000383ffff */
.L_x_89:
[----:B------:R-:W-:-:S06]  /*5c50*/  UISETP.GE.AND UP0, UPT, UR18, 0x4, UPT ;  /* 0x000000041200788c */ /* 0x000fcc000bf06270 */
[----:B------:R-:W-:-:S13]  /*5c60*/  PLOP3.LUT P0, PT, PT, PT, UP0, 0x80, 0x8 ;  /* 0x000000000008781c */ /* 0x000fda0003f0f008 */
[----:B-1----:R-:W-:Y:S05]  /*5c70*/  @!P0 EXIT ;  /* 0x000000000000894d */ /* 0x002fea0003800000 */
[----:B------:R-:W-:Y:S01]  /*5c80*/  BAR.SYNC.DEFER_BLOCKING 0x6, 0xa0 ;  /* 0x0182800000007b1d */ /* 0x000fe20000010000 */
[C---:B------:R-:W-:Y:S01]  /*5c90*/  IMAD.SHL.U32 R45, R60.reuse, 0x10, RZ ;  /* 0x000000103c2d7824 */ /* 0x040fe200078e00ff */
[C---:B------:R-:W-:Y:S01]  /*5ca0*/  SHF.L.U32 R3, R47.reuse, 0x15, RZ ;  /* 0x000000152f037819 */ /* 0x040fe200000006ff */
[C---:B------:R-:W-:Y:S02]  /*5cb0*/  IMAD.U32 R23, R60.reuse, 0x10000, RZ ;  /* 0x000100003c177824 */ /* 0x040fe400078e00ff */
[----:B------:R-:W-:Y:S02]  /*5cc0*/  HFMA2 R59, -RZ, RZ, 0, 5.9604644775390625e-08 ;  /* 0x00000001ff3b7431 */ /* 0x000fe400000001ff */
[----:B------:R-:W-:Y:S01]  /*5cd0*/  IMAD.SHL.U32 R2, R60, 0x2, RZ ;  /* 0x000000023c027824 */ /* 0x000fe200078e00ff */
[----:B------:R-:W-:Y:S01]  /*5ce0*/  UMOV UR43, 0x400 ;  /* 0x00000400002b7882 */ /* 0x000fe20000000000 */
[----:B------:R-:W1:Y:S01]  /*5cf0*/  LDCU.64 UR4, c[0x0][0x890] ;  /* 0x00011200ff0477ac */ /* 0x000e620008000a00 */
[----:B------:R-:W2:Y:S01]  /*5d00*/  LDC.64 R42, c[0x0][0x8b0] ;  /* 0x00022c00ff2a7b82 */ /* 0x000ea20000000a00 */
[----:B------:R-:W-:Y:S01]  /*5d10*/  IMAD.SHL.U32 R6, R47, 0x200, RZ ;  /* 0x000002002f067824 */ /* 0x000fe200078e00ff */
[C---:B------:R-:W-:Y:S01]  /*5d20*/  LOP3.LUT R7, R45.reuse, 0x40, RZ, 0xc0, !PT ;  /* 0x000000402d077812 */ /* 0x040fe200078ec0ff */
[----:B------:R-:W-:Y:S01]  /*5d30*/  ULEA UR43, UR47, UR43, 0x18 ;  /* 0x0000002b2f2b7291 */ /* 0x000fe2000f8ec0ff */
[----:B------:R-:W-:Y:S01]  /*5d40*/  LOP3.LUT R44, R45, 0x5b0, RZ, 0xc0, !PT ;  /* 0x000005b02d2c7812 */ /* 0x000fe200078ec0ff */
[----:B------:R-:W-:Y:S01]  /*5d50*/  IMAD.MOV.U32 R22, RZ, RZ, RZ ;  /* 0x000000ffff167224 */ /* 0x000fe200078e00ff */
[----:B------:R-:W-:Y:S01]  /*5d60*/  LOP3.LUT R3, R3, 0x200000, RZ, 0xc0, !PT ;  /* 0x0020000003037812 */ /* 0x000fe200078ec0ff */
[----:B------:R-:W-:Y:S01]  /*5d70*/  IMAD.MOV.U32 R58, RZ, RZ, RZ ;  /* 0x000000ffff3a7224 */ /* 0x000fe200078e00ff */
[----:B------:R-:W3:Y:S01]  /*5d80*/  LDC.64 R40, c[0x0][0x8a8] ;  /* 0x00022a00ff287b82 */ /* 0x000ee20000000a00 */
[----:B------:R-:W-:Y:S01]  /*5d90*/  LOP3.LUT R2, R7, 0x8, R2, 0xf8, !PT ;  /* 0x0000000807027812 */ /* 0x000fe200078ef802 */
[----:B------:R-:W-:Y:S01]  /*5da0*/  IMAD.MOV.U32 R55, RZ, RZ, RZ ;  /* 0x000000ffff377224 */ /* 0x000fe200078e00ff */
[----:B------:R-:W-:Y:S01]  /*5db0*/  LOP3.LUT R44, R44, 0x200, R6, 0xf8, !PT ;  /* 0x000002002c2c7812 */ /* 0x000fe200078ef806 */
[----:B------:R-:W4:Y:S01]  /*5dc0*/  LDCU UR60, c[0x0][0x370] ;  /* 0x00006e00ff3c77ac */ /* 0x000f220008000800 */
[----:B------:R-:W-:-:S02]  /*5dd0*/  LOP3.LUT R23, R3, 0x400000, R23, 0xf8, !PT ;  /* 0x0040000003177812 */ /* 0x000fc400078ef817 */
[----:B------:R-:W-:Y:S01]  /*5de0*/  LOP3.LUT P0, RZ, R45, 0x40, RZ, 0xc0, !PT ;  /* 0x000000402dff7812 */ /* 0x000fe2000780c0ff */
[----:B------:R-:W4:Y:S01]  /*5df0*/  LDS R0, [UR43+0x160] ;  /* 0x0001602bff007984 */ /* 0x000f220008000800 */
[----:B-1----:R-:W-:Y:S01]  /*5e00*/  IMAD.U32 R49, RZ, RZ, UR4 ;  /* 0x00000004ff317e24 */ /* 0x002fe2000f8e00ff */
[----:B------:R-:W-:Y:S01]  /*5e10*/  UIADD3 UR4, UPT, UPT, UR43, 0x200, URZ ;  /* 0x000002002b047890 */ /* 0x000fe2000fffe0ff */
[----:B------:R-:W-:Y:S01]  /*5e20*/  LOP3.LUT R44, R44, R2, RZ, 0xfc, !PT ;  /* 0x000000022c2c7212 */ /* 0x000fe200078efcff */
[----:B------:R-:W-:Y:S01]  /*5e30*/  IMAD.U32 R48, RZ, RZ, UR5 ;  /* 0x00000005ff307e24 */ /* 0x000fe2000f8e00ff */
[----:B------:R-:W-:Y:S01]  /*5e40*/  P2R R2, PR, RZ, 0x1 ;  /* 0x00000001ff027803 */ /* 0x000fe20000000000 */
[----:B------:R-:W1:Y:S01]  /*5e50*/  LDCU UR42, c[0x0][0xb0c] ;  /* 0x00016180ff2a77ac */ /* 0x000e620008000800 */
[----:B------:R-:W-:Y:S01]  /*5e60*/  LOP3.LUT R60, R60, 0x60, RZ, 0xc0, !PT ;  /* 0x000000603c3c7812 */ /* 0x000fe200078ec0ff */
[----:B------:R-:W-:Y:S01]  /*5e70*/  IMAD.U32 R52, RZ, RZ, UR4 ;  /* 0x00000004ff347e24 */ /* 0x000fe2000f8e00ff */
[----:B------:R-:W-:Y:S01]  /*5e80*/  MOV R57, RZ ;  /* 0x000000ff00397202 */ /* 0x000fe20000000f00 */
[----:B------:R-:W1:Y:S01]  /*5e90*/  LDCU UR39, c[0x0][0xb30] ;  /* 0x00016600ff2777ac */ /* 0x000e620008000800 */
[----:B------:R-:W1:Y:S01]  /*5ea0*/  LDCU.64 UR54, c[0x0][0x888] ;  /* 0x00011100ff3677ac */ /* 0x000e620008000a00 */
[----:B------:R-:W1:Y:S01]  /*5eb0*/  LDCU.64 UR40, c[0x0][0xb28] ;  /* 0x00016500ff2877ac */ /* 0x000e620008000a00 */
[----:B------:R-:W1:Y:S01]  /*5ec0*/  LDCU.128 UR56, c[0x0][0xb10] ;  /* 0x00016200ff3877ac */ /* 0x000e620008000c00 */
[----:B------:R-:W1:Y:S01]  /*5ed0*/  LDCU UR53, c[0x0][0x374] ;  /* 0x00006e80ff3577ac */ /* 0x000e620008000800 */
[----:B------:R-:W-:Y:S01]  /*5ee0*/  UMOV UR52, URZ ;  /* 0x000000ff00347c82 */ /* 0x000fe20008000000 */
[----:B------:R-:W-:Y:S01]  /*5ef0*/  UMOV UR46, URZ ;  /* 0x000000ff002e7c82 */ /* 0x000fe20008000000 */
[----:B-1234-:R-:W-:-:S07]  /*5f00*/  IMAD.IADD R23, R0, 0x1, R23 ;  /* 0x0000000100177824 */ /* 0x01efce00078e0217 */
.L_x_148:
[----:B------:R-:W-:Y:S02]  /*5f10*/  LEA R3, R55, UR43, 0x3 ;  /* 0x0000002b37037c11 */ /* 0x000fe4000f8e18ff */
[----:B------:R-:W-:Y:S02]  /*5f20*/  SHF.L.U32 R0, R57, 0x1f, RZ ;  /* 0x0000001f39007819 */ /* 0x000fe400000006ff */
[----:B-1----:R-:W-:Y:S02]  /*5f30*/  LEA R4, R55, UR43, 0x4 ;  /* 0x0000002b37047c11 */ /* 0x002fe4000f8e20ff */
[----:B------:R-:W1:Y:S02]  /*5f40*/  SYNCS.PHASECHK.TRANS64.TRYWAIT P0, [R3+URZ+0xb0], R0 ;  /* 0x0000b000030075a7 */ /* 0x000e6400080011ff */
[----:B-1----:R-:W-:Y:S05]  /*5f50*/  @!P0 BRA `(.L_x_105) ;  /* 0x0000003c00ec8947 */ /* 0x002fea0003800000 */
.L_x_203:
[----:B------:R-:W2:Y:S01]  /*5f60*/  LDS.128 R4, [R4+0x140] ;  /* 0x0001400004047984 */ /* 0x000ea20000000c00 */
[----:B------:R-:W-:Y:S01]  /*5f70*/  UISETP.GE.AND UP0, UPT, UR45, 0x1, UPT ;  /* 0x000000012d00788c */ /* 0x000fe2000bf06270 */
[----:B------:R-:W-:Y:S01]  /*5f80*/  @!PT LDS RZ, [RZ] ;  /* 0x00000000fffff984 */ /* 0x000fe20000000800 */
[----:B------:R-:W-:Y:S01]  /*5f90*/  @!PT LDS RZ, [RZ] ;  /* 0x00000000fffff984 */ /* 0x000fe20000000800 */
[----:B------:R-:W-:Y:S01]  /*5fa0*/  @!PT LDS RZ, [RZ] ;  /* 0x00000000fffff984 */ /* 0x000fe20000000800 */
[----:B------:R-:W-:Y:S01]  /*5fb0*/  @!PT LDS RZ, [RZ] ;  /* 0x00000000fffff984 */ /* 0x000fe20000000800 */
[----:B------:R3:W-:Y:S06]  /*5fc0*/  MEMBAR.ALL.CTA ;  /* 0x0000000000007992 */ /* 0x0007ec0000008000 */
[----:B---3--:R-:W3:Y:S01]  /*5fd0*/  FENCE.VIEW.ASYNC.S ;  /* 0x00000000000073c6 */ /* 0x008ee20000000000 */
[----:B--2---:R-:W-:Y:S11]  /*5fe0*/  LOP3.LUT P0, RZ, R6, 0x1, RZ, 0xc0, !PT ;  /* 0x0000000106ff7812 */ /* 0x004ff6000780c0ff */
[----:B------:R-:W-:Y:S02]  /*5ff0*/  @!UPT UIADD3 URZ, UPT, UPT, URZ, URZ, URZ ;  /* 0x000000fffffff290 */ /* 0x000fe4000fffe0ff */
[----:B---3--:R-:W-:Y:S01]  /*6000*/  VOTEU.ANY UP1, P0 ;  /* 0x0000000000ff7886 */ /* 0x008fe20000020100 */
[----:B------:R-:W-:Y:S01]  /*6010*/  PLOP3.LUT P0, PT, PT, PT, UP1, 0x80, 0x8 ;  /* 0x000000000008781c */ /* 0x000fe20003f0f018 */
[----:B------:R-:W-:Y:S11]  /*6020*/  UP2UR UR62, UPR, URZ, 0x2 ;  /* 0x00000002ff3e7883 */ /* 0x000ff60008000000 */
[----:B------:R-:W-:Y:S01]  /*6030*/  @!UPT UIADD3 URZ, UPT, UPT, URZ, URZ, URZ ;  /* 0x000000fffffff290 */ /* 0x000fe2000fffe0ff */
[----:B-1----:R-:W-:Y:S02]  /*6040*/  @P0 SHF.R.U32.HI R0, RZ, 0x10, R5 ;  /* 0x00000010ff000819 */ /* 0x002fe40000011605 */
        /* <DEDUP_REMOVED lines=12> */
[----:B------:R-:W2:Y:S01]  /*6110*/  LDCU UR12, c[0x0][0xb20] ;  /* 0x00016400ff0c77ac */ /* 0x000ea20008000800 */
[----:B------:R-:W-:Y:S02]  /*6120*/  UIMAD.WIDE.U32 UR4, UR53, UR59, URZ ;  /* 0x0000003b350472a5 */ /* 0x000fe4000f8e00ff */
[----:B------:R-:W-:Y:S02]  /*6130*/  UIMAD.WIDE.U32 UR6, UR60, UR56, URZ ;  /* 0x000000383c0672a5 */ /* 0x000fe4000f8e00ff */
[----:B------:R-:W-:Y:S02]  /*6140*/  UISETP.NE.AND UP0, UPT, UR58, 0x1, UPT ;  /* 0x000000013a00788c */ /* 0x000fe4000bf05270 */
[----:B------:R-:W-:Y:S02]  /*6150*/  UIMAD.WIDE.U32 UR8, UR37, UR59, URZ ;  /* 0x0000003b250872a5 */ /* 0x000fe4000f8e00ff */
[----:B------:R-:W-:Y:S02]  /*6160*/  UIMAD.WIDE.U32 UR10, UR38, UR56, URZ ;  /* 0x00000038260a72a5 */ /* 0x000fe4000f8e00ff */
[----:B------:R-:W-:Y:S02]  /*6170*/  UISETP.NE.AND UP1, UPT, UR42, 0x1, UPT ;  /* 0x000000012a00788c */ /* 0x000fe4000bf25270 */
[----:B------:R-:W-:Y:S01]  /*6180*/  UISETP.NE.AND UP2, UPT, UR45, 0x1, UPT ;  /* 0x000000012d00788c */ /* 0x000fe2000bf45270 */
[----:B------:R-:W-:Y:S02]  /*6190*/  UMOV UR4, UR5 ;  /* 0x0000000500047c82 */ /* 0x000fe40008000000 */
[----:B--2---:R-:W-:Y:S03]  /*61a0*/  USHF.R.U32.HI UR5, URZ, UR12, UR4 ;  /* 0x0000000cff057299 */ /* 0x004fe60008011604 */
[----:B------:R-:W-:Y:S02]  /*61b0*/  UMOV UR4, UR7 ;  /* 0x0000000700047c82 */ /* 0x000fe40008000000 */
[----:B------:R-:W-:Y:S02]  /*61c0*/  USHF.R.U32.HI UR7, URZ, UR57, UR4 ;  /* 0x00000039ff077299 */ /* 0x000fe40008011604 */
[----:B------:R-:W-:Y:S02]  /*61d0*/  USEL UR4, UR53, UR5, !UP0 ;  /* 0x0000000535047287 */ /* 0x000fe4000c000000 */
[----:B------:R-:W-:Y:S01]  /*61e0*/  USEL UR7, UR60, UR7, !UP1 ;  /* 0x000000073c077287 */ /* 0x000fe2000c800000 */
[----:B------:R-:W-:Y:S01]  /*61f0*/  UMOV UR5, UR9 ;  /* 0x0000000900057c82 */ /* 0x000fe20008000000 */
[----:B------:R-:W-:Y:S02]  /*6200*/  UIMAD.WIDE.U32 UR8, UR4, UR40, URZ ;  /* 0x00000028040872a5 */ /* 0x000fe4000f8e00ff */
[----:B------:R-:W-:Y:S03]  /*6210*/  USHF.R.U32.HI UR6, URZ, UR12, UR5 ;  /* 0x0000000cff067299 */ /* 0x000fe60008011605 */
[----:B------:R-:W-:Y:S01]  /*6220*/  UMOV UR5, UR11 ;  /* 0x0000000b00057c82 */ /* 0x000fe20008000000 */
[----:B------:R-:W-:Y:S02]  /*6230*/  UIMAD.WIDE.U32 UR10, UR7, UR40, URZ ;  /* 0x00000028070a72a5 */ /* 0x000fe4000f8e00ff */
[----:B------:R-:W-:Y:S02]  /*6240*/  USHF.R.U32.HI UR12, URZ, UR57, UR5 ;  /* 0x00000039ff0c7299 */ /* 0x000fe40008011605 */
[----:B------:R-:W-:Y:S01]  /*6250*/  USEL UR6, UR37, UR6, !UP0 ;  /* 0x0000000625067287 */ /* 0x000fe2000c000000 */
[----:B------:R-:W-:Y:S02]  /*6260*/  UMOV UR5, UR9 ;  /* 0x0000000900057c82 */ /* 0x000fe40008000000 */
[----:B------:R-:W-:Y:S01]  /*6270*/  UMOV UR10, UR11 ;  /* 0x0000000b000a7c82 */ /* 0x000fe20008000000 */
[----:B------:R-:W-:Y:S02]  /*6280*/  @UP2 USHF.R.U32.HI UR4, URZ, UR41, UR5 ;  /* 0x00000029ff042299 */ /* 0x000fe40008011605 */
[----:B------:R-:W-:Y:S02]  /*6290*/  @UP2 USHF.R.U32.HI UR7, URZ, UR41, UR10 ;  /* 0x00000029ff072299 */ /* 0x000fe4000801160a */
[----:B------:R-:W-:Y:S02]  /*62a0*/  UIMAD UR4, UR45, UR4, URZ ;  /* 0x000000042d0472a4 */ /* 0x000fe4000f8e02ff */
[----:B------:R-:W-:Y:S02]  /*62b0*/  UIMAD.WIDE.U32 UR10, UR6, UR40, URZ ;  /* 0x00000028060a72a5 */ /* 0x000fe4000f8e00ff */
[----:B------:R-:W-:Y:S02]  /*62c0*/  USEL UR5, UR38, UR12, !UP1 ;  /* 0x0000000c26057287 */ /* 0x000fe4000c800000 */
[----:B------:R-:W-:Y:S02]  /*62d0*/  UIMAD UR8, UR45, UR7, URZ ;  /* 0x000000072d0872a4 */ /* 0x000fe4000f8e02ff */
[----:B------:R-:W-:Y:S03]  /*62e0*/  UISETP.GE.AND UP0, UPT, UR6, UR4, UPT ;  /* 0x000000040600728c */ /* 0x000fe6000bf06270 */
[----:B------:R-:W-:Y:S01]  /*62f0*/  UMOV UR4, UR11 ;  /* 0x0000000b00047c82 */ /* 0x000fe20008000000 */
[----:B------:R-:W-:Y:S02]  /*6300*/  UISETP.GE.OR UP0, UPT, UR5, UR8, UP0 ;  /* 0x000000080500728c */ /* 0x000fe40008706670 */
[----:B------:R-:W-:Y:S02]  /*6310*/  USHF.R.U32.HI UR4, URZ, UR41, UR4 ;  /* 0x00000029ff047299 */ /* 0x000fe40008011604 */
[----:B------:R-:W-:Y:S02]  /*6320*/  UIMAD.WIDE.U32 UR8, UR5, UR40, URZ ;  /* 0x00000028050872a5 */ /* 0x000fe4000f8e00ff */
[----:B------:R-:W-:Y:S02]  /*6330*/  USEL UR11, UR6, UR4, !UP2 ;  /* 0x00000004060b7287 */ /* 0x000fe4000d000000 */
[----:B------:R-:W-:Y:S02]  /*6340*/  UIADD3 UR8, UPT, UPT, -UR5, URZ, URZ ;  /* 0x000000ff05087290 */ /* 0x000fe4000fffe1ff */
[----:B------:R-:W-:Y:S01]  /*6350*/  UIADD3 UR10, UPT, UPT, -UR11, URZ, URZ ;  /* 0x000000ff0b0a7290 */ /* 0x000fe2000fffe1ff */
[----:B------:R-:W-:Y:S01]  /*6360*/  @!UP0 UMOV UR4, UR9 ;  /* 0x0000000900048c82 */ /* 0x000fe20008000000 */
[----:B------:R-:W-:Y:S02]  /*6370*/  UIADD3 UR9, UPT, UPT, -UR6, URZ, URZ ;  /* 0x000000ff06097290 */ /* 0x000fe4000fffe1ff */
[----:B------:R-:W-:Y:S02]  /*6380*/  @!UP0 USHF.R.U32.HI UR4, URZ, UR41, UR4 ;  /* 0x00000029ff048299 */ /* 0x000fe40008011604 */
[----:B------:R-:W-:Y:S02]  /*6390*/  UIMAD UR10, UR45, UR10, UR6 ;  /* 0x0000000a2d0a72a4 */ /* 0x000fe4000f8e0206 */
[----:B------:R-:W-:Y:S04]  /*63a0*/  @!UP0 USEL UR4, UR5, UR4, !UP2 ;  /* 0x0000000405048287 */ /* 0x000fe8000d000000 */
[----:B------:R-:W-:Y:S02]  /*63b0*/  @!UP0 UIMAD UR10, UR7, UR10, UR4 ;  /* 0x0000000a070a82a4 */ /* 0x000fe4000f8e0204 */
[----:B------:R-:W-:Y:S02]  /*63c0*/  @!UP0 UIADD3 UR11, UPT, UPT, UR11, -UR4, URZ ;  /* 0x800000040b0b8290 */ /* 0x000fe4000fffe0ff */
[----:B------:R-:W-:Y:S02]  /*63d0*/  UIMAD UR7, UR42, UR8, UR38 ;  /* 0x000000082a0772a4 */ /* 0x000fe4000f8e0226 */
[----:B------:R-:W-:Y:S02]  /*63e0*/  @!UP0 UIMAD UR6, UR11, UR45, UR5 ;  /* 0x0000002d0b0682a4 */ /* 0x000fe4000f8e0205 */
[----:B------:R-:W-:Y:S01]  /*63f0*/  UIMAD UR4, UR58, UR9, UR37 ;  /* 0x000000093a0472a4 */ /* 0x000fe2000f8e0225 */
[----:B------:R-:W-:Y:S02]  /*6400*/  @!UP0 UMOV UR5, UR10 ;  /* 0x0000000a00058c82 */ /* 0x000fe40008000000 */
[----:B------:R-:W-:Y:S02]  /*6410*/  UIMAD UR38, UR5, UR42, UR7 ;  /* 0x0000002a052672a4 */ /* 0x000fe4000f8e0207 */
[----:B------:R-:W-:Y:S11]  /*6420*/  UIMAD UR37, UR6, UR58, UR4 ;  /* 0x0000003a062572a4 */ /* 0x000ff6000f8e0204 */
[----:B------:R-:W-:Y:S01]  /*6430*/  @!UPT UIADD3 URZ, UPT, UPT, URZ, URZ, URZ ;  /* 0x000000fffffff290 */ /* 0x000fe2000fffe0ff */
.L_x_106:
[----:B------:R-:W-:Y:S01]  /*6440*/  UISETP.NE.AND UP0, UPT, UR39, 0x1, UPT ;  /* 0x000000012700788c */ /* 0x000fe2000bf05270 */
[----:B------:R-:W-:Y:S01]  /*6450*/  LOP3.LUT P0, RZ, R52, 0x90, RZ, 0xc0, !PT ;  /* 0x0000009034ff7812 */ /* 0x000fe2000780c0ff */
[----:B------:R-:W-:Y:S01]  /*6460*/  USHF.L.U32 UR50, UR27, 0x6, URZ ;  /* 0x000000061b327899 */ /* 0x000fe200080006ff */
[----:B------:R-:W-:Y:S01]  /*6470*/  BSSY.RECONVERGENT B6, `(.L_x_107) ;  /* 0x0000034000067945 */ /* 0x000fe20003800200 */
[----:B------:R-:W-:Y:S01]  /*6480*/  USHF.L.U32 UR49, UR26, 0x7, URZ ;  /* 0x000000071a317899 */ /* 0x000fe200080006ff */
[----:B------:R-:W-:Y:S06]  /*6490*/  IADD3 R55, PT, PT, R55, 0x1, RZ ;  /* 0x0000000137377810 */ /* 0x000fec0007ffe0ff */
[----:B------:R-:W2:Y:S01]  /*64a0*/  @!UP0 LDCU.128 UR12, c[0x0][0xb10] ;  /* 0x00016200ff0c87ac */ /* 0x000ea20008000c00 */
[----:B------:R-:W3:Y:S01]  /*64b0*/  @!UP0 LDCU UR5, c[0x0][0xb0c] ;  /* 0x00016180ff0587ac */ /* 0x000ee20008000800 */
[----:B------:R-:W4:Y:S01]  /*64c0*/  @!UP0 LDCU UR10, c[0x0][0xb20] ;  /* 0x00016400ff0a87ac */ /* 0x000f220008000800 */
[----:B--2---:R-:W-:Y:S02]  /*64d0*/  UIMAD.WIDE.U32 UR8, UR38, UR12, URZ ;  /* 0x0000000c260872a5 */ /* 0x004fe4000f8e00ff */
[----:B------:R-:W-:Y:S02]  /*64e0*/  UIMAD.WIDE.U32 UR6, UR37, UR15, URZ ;  /* 0x0000000f250672a5 */ /* 0x000fe4000f8e00ff */
[----:B------:R-:W-:Y:S03]  /*64f0*/  @!UP0 UISETP.NE.AND UP1, UPT, UR14, 0x1, UPT ;  /* 0x000000010e00888c */ /* 0x000fe6000bf25270 */
[----:B------:R-:W-:Y:S01]  /*6500*/  @!UP0 UMOV UR4, UR9 ;  /* 0x0000000900048c82 */ /* 0x000fe20008000000 */
[----:B---3--:R-:W-:Y:S02]  /*6510*/  @!UP0 UISETP.NE.AND UP2, UPT, UR5, 0x1, UPT ;  /* 0x000000010500888c */ /* 0x008fe4000bf45270 */
[----:B------:R-:W-:Y:S01]  /*6520*/  @!UP0 USHF.R.U32.HI UR4, URZ, UR13, UR4 ;  /* 0x0000000dff048299 */ /* 0x000fe20008011604 */
[----:B------:R-:W-:Y:S02]  /*6530*/  @!UP0 UMOV UR6, UR7 ;  /* 0x0000000700068c82 */ /* 0x000fe40008000000 */
[----:B----4-:R-:W-:Y:S02]  /*6540*/  @!UP0 USHF.R.U32.HI UR6, URZ, UR10, UR6 ;  /* 0x0000000aff068299 */ /* 0x010fe40008011606 */
[----:B------:R-:W-:Y:S02]  /*6550*/  @!UP0 USEL UR7, UR38, UR4, !UP2 ;  /* 0x0000000426078287 */ /* 0x000fe4000d000000 */
[----:B------:R-:W-:Y:S04]  /*6560*/  @!UP0 USEL UR6, UR37, UR6, !UP1 ;  /* 0x0000000625068287 */ /* 0x000fe8000c800000 */
[----:B------:R-:W-:Y:S02]  /*6570*/  @!UP0 UIADD3 UR4, UPT, UPT, -UR7, UR6, URZ ;  /* 0x0000000607048290 */ /* 0x000fe4000fffe1ff */
[----:B------:R-:W-:Y:S02]  /*6580*/  @!UP0 UIADD3 UR6, UPT, UPT, UR7, -UR6, URZ ;  /* 0x8000000607068290 */ /* 0x000fe4000fffe0ff */
[----:B------:R-:W-:Y:S02]  /*6590*/  @!UP0 UIMAD UR38, UR4, UR5, UR38 ;  /* 0x00000005042682a4 */ /* 0x000fe4000f8e0226 */
[----:B------:R-:W-:Y:S01]  /*65a0*/  @!UP0 UIMAD UR37, UR6, UR14, UR37 ;  /* 0x0000000e062582a4 */ /* 0x000fe2000f8e0225 */
[----:B------:R-:W-:Y:S11]  /*65b0*/  @!P0 BRA `(.L_x_108) ;  /* 0x00000000007c8947 */ /* 0x000ff60003800000 */
[----:B------:R-:W2:Y:S01]  /*65c0*/  LDCU.64 UR8, c[0x4][0x80] ;  /* 0x01001000ff0877ac */ /* 0x000ea20008000a00 */
[----:B------:R-:W-:Y:S01]  /*65d0*/  MOV R2, 0x0 ;  /* 0x0000000000027802 */ /* 0x000fe20000000f00 */
[----:B------:R-:W-:Y:S02]  /*65e0*/  HFMA2 R12, -RZ, RZ, 0, 5.9604644775390625e-08 ;  /* 0x00000001ff0c7431 */ /* 0x000fe400000001ff */
[----:B------:R-:W-:Y:S01]  /*65f0*/  IMAD.MOV.U32 R8, RZ, RZ, 0x70 ;  /* 0x00000070ff087424 */ /* 0x000fe200078e00ff */
[----:B------:R3:W4:Y:S01]  /*6600*/  LDC.64 R14, c[0x4][R2] ;  /* 0x01000000020e7b82 */ /* 0x0007220000000a00 */
[----:B------:R-:W1:Y:S01]  /*6610*/  LDCU.64 UR6, c[0x4][0x88] ;  /* 0x01001100ff0677ac */ /* 0x000e620008000a00 */
[----:B------:R-:W-:Y:S01]  /*6620*/  IMAD.MOV.U32 R13, RZ, RZ, RZ ;  /* 0x000000ffff0d7224 */ /* 0x000fe200078e00ff */
[----:B------:R-:W1:Y:S01]  /*6630*/  LDCU.64 UR4, c[0x4][0x8] ;  /* 0x01000100ff0477ac */ /* 0x000e620008000a00 */
[----:B--2---:R-:W-:Y:S01]  /*6640*/  MOV R5, UR9 ;  /* 0x0000000900057c02 */ /* 0x004fe20008000f00 */
[----:B------:R-:W-:Y:S01]  /*6650*/  IMAD.U32 R4, RZ, RZ, UR8 ;  /* 0x00000008ff047e24 */ /* 0x000fe2000f8e00ff */
[----:B-1----:R-:W-:Y:S01]  /*6660*/  MOV R7, UR7 ;  /* 0x0000000700077c02 */ /* 0x002fe20008000f00 */
[----:B------:R-:W-:Y:S01]  /*6670*/  IMAD.U32 R6, RZ, RZ, UR6 ;  /* 0x00000006ff067e24 */ /* 0x000fe2000f8e00ff */
[----:B------:R-:W-:Y:S01]  /*6680*/  MOV R11, UR5 ;  /* 0x00000005000b7c02 */ /* 0x000fe20008000f00 */
[----:B------:R-:W-:Y:S02]  /*6690*/  IMAD.U32 R10, RZ, RZ, UR4 ;  /* 0x00000004ff0a7e24 */ /* 0x000fe4000f8e00ff */
[----:B------:R-:W-:Y:S07]  /*66a0*/  LEPC R20, `(.L_x_109) ;  /* 0x000000001014794e */ /* 0x000fee0000000000 */
[----:B---345:R-:W-:Y:S05]  /*66b0*/  CALL.ABS.NOINC R14 ;  /* 0x000000000e007343 */ /* 0x038fea0003c00000 */
.L_x_109:
[----:B------:R-:W1:Y:S01]  /*66c0*/  LDCU.64 UR8, c[0x4][0x80] ;  /* 0x01001000ff0877ac */ /* 0x000e620008000a00 */
[----:B------:R-:W2:Y:S01]  /*66d0*/  LDC.64 R2, c[0x4][R2] ;  /* 0x0100000002027b82 */ /* 0x000ea20000000a00 */
[----:B------:R-:W-:Y:S02]  /*66e0*/  HFMA2 R12, -RZ, RZ, 0, 5.9604644775390625e-08 ;  /* 0x00000001ff0c7431 */ /* 0x000fe400000001ff */
[----:B------:R-:W-:Y:S02]  /*66f0*/  IMAD.MOV.U32 R8, RZ, RZ, 0x70 ;  /* 0x00000070ff087424 */ /* 0x000fe400078e00ff */
[----:B------:R-:W-:Y:S01]  /*6700*/  IMAD.MOV.U32 R13, RZ, RZ, RZ ;  /* 0x000000ffff0d7224 */ /* 0x000fe200078e00ff */
[----:B------:R-:W3:Y:S01]  /*6710*/  LDCU.64 UR6, c[0x4][0x88] ;  /* 0x01001100ff0677ac */ /* 0x000ee20008000a00 */
[----:B------:R-:W4:Y:S01]  /*6720*/  LDCU.64 UR4, c[0x4][0x8] ;  /* 0x01000100ff0477ac */ /* 0x000f220008000a00 */
[----:B-1----:R-:W-:Y:S02]  /*6730*/  MOV R4, UR8 ;  /* 0x0000000800047c02 */ /* 0x002fe40008000f00 */
[----:B------:R-:W-:Y:S02]  /*6740*/  MOV R5, UR9 ;  /* 0x0000000900057c02 */ /* 0x000fe40008000f00 */
[----:B---3--:R-:W-:Y:S01]  /*6750*/  MOV R7, UR7 ;  /* 0x0000000700077c02 */ /* 0x008fe20008000f00 */
[----:B------:R-:W-:Y:S01]  /*6760*/  IMAD.U32 R6, RZ, RZ, UR6 ;  /* 0x00000006ff067e24 */ /* 0x000fe2000f8e00ff */
[----:B----4-:R-:W-:Y:S01]  /*6770*/  MOV R11, UR5 ;  /* 0x00000005000b7c02 */ /* 0x010fe20008000f00 */
[----:B------:R-:W-:Y:S02]  /*6780*/  IMAD.U32 R10, RZ, RZ, UR4 ;  /* 0x00000004ff0a7e24 */ /* 0x000fe4000f8e00ff */
[----:B------:R-:W-:Y:S07]  /*6790*/  LEPC R20, `(.L_x_108) ;  /* 0x000000001014794e */ /* 0x000fee0000000000 */
[----:B--2---:R-:W-:Y:S05]  /*67a0*/  CALL.ABS.NOINC R2 ;  /* 0x0000000002007343 */ /* 0x004fea0003c00000 */
.L_x_108:
[----:B------:R-:W-:Y:S05]  /*67b0*/  BSYNC.RECONVERGENT B6 ;  /* 0x0000000000067941 */ /* 0x000fea0003800200 */
.L_x_107:
[----:B------:R-:W-:Y:S02]  /*67c0*/  R2UR UR6, R51 ;  /* 0x00000000330672ca */ /* 0x000fe400000e0000 */
[----:B------:R-:W-:Y:S02]  /*67d0*/  R2UR UR5, R49 ;  /* 0x00000000310572ca */ /* 0x000fe400000e0000 */
[----:B------:R-:W-:Y:S02]  /*67e0*/  R2UR UR4, R48 ;  /* 0x00000000300472ca */ /* 0x000fe400000e0000 */
[----:B------:R-:W-:Y:S02]  /*67f0*/  ISETP.NE.U32.AND P4, PT, R42, RZ, PT ;  /* 0x000000ff2a00720c */ /* 0x000fe40003f85070 */
[----:B------:R-:W-:Y:S02]  /*6800*/  ISETP.NE.U32.AND P2, PT, RZ, UR54, PT ;  /* 0x00000036ff007c0c */ /* 0x000fe4000bf45070 */
[----:B------:R-:W-:Y:S02]  /*6810*/  ISETP.NE.AND.EX P4, PT, R43, RZ, PT, P4 ;  /* 0x000000ff2b00720c */ /* 0x000fe40003f85340 */
[----:B------:R-:W-:Y:S01]  /*6820*/  ISETP.NE.AND.EX P2, PT, RZ, UR55, PT, P2 ;  /* 0x00000037ff007c0c */ /* 0x000fe2000bf45320 */
[----:B------:R-:W-:Y:S02]  /*6830*/  UISETP.NE.AND UP2, UPT, UR6, URZ, UPT ;  /* 0x000000ff0600728c */ /* 0x000fe4000bf45270 */
[----:B------:R-:W-:Y:S04]  /*6840*/  UISETP.NE.U32.AND UP0, UPT, UR5, URZ, UPT ;  /* 0x000000ff0500728c */ /* 0x000fe8000bf05070 */
[----:B------:R-:W-:Y:S01]  /*6850*/  UISETP.NE.AND.EX UP1, UPT, UR4, URZ, UPT, UP0 ;  /* 0x000000ff0400728c */ /* 0x000fe2000bf25300 */
[----:B------:R-:W-:Y:S01]  /*6860*/  PLOP3.LUT P1, PT, PT, PT, UP2, 0x80, 0x8 ;  /* 0x000000000008781c */ /* 0x000fe20003f2f028 */
[----:B------:R-:W-:Y:S03]  /*6870*/  UPLOP3.LUT UP0, UPT, UPT, UPT, UPT, 0x40, 0x4 ;  /* 0x000000000004789c */ /* 0x000fe60003f0e870 */
[----:B------:R-:W-:Y:S06]  /*6880*/  @UP2 UPLOP3.LUT UP0, UPT, UPT, UPT, UP1, 0x80, 0x8 ;  /* 0x000000000008289c */ /* 0x000fec0003f0f010 */
[----:B------:R-:W-:Y:S01]  /*6890*/  PLOP3.LUT P0, PT, PT, PT, UP0, 0x80, 0x8 ;  /* 0x000000000008781c */ /* 0x000fe20003f0f008 */
[----:B------:R-:W-:Y:S01]  /*68a0*/  @!UPT UIADD3 URZ, UPT, UPT, URZ, URZ, URZ ;  /* 0x000000fffffff290 */ /* 0x000fe2000fffe0ff */
[----:B------:R-:W-:Y:S11]  /*68b0*/  BRA.U !UP1, `(.L_x_110) ;  /* 0x0000000109407547 */ /* 0x000ff6000b800000 */
[----:B------:R-:W-:Y:S01]  /*68c0*/  UISETP.NE.U32.AND UP0, UPT, UR54, URZ, UPT ;  /* 0x000000ff3600728c */ /* 0x000fe2000bf05070 */
[----:B------:R-:W-:Y:S01]  /*68d0*/  R2UR UR6, R49 ;  /* 0x00000000310672ca */ /* 0x000fe200000e0000 */
[----:B------:R-:W2:Y:S01]  /*68e0*/  LDCU.64 UR8, c[0x0][0x358] ;  /* 0x00006b00ff0877ac */ /* 0x000ea20008000a00 */
[----:B------:R-:W-:Y:S02]  /*68f0*/  HFMA2 R46, -RZ, RZ, 0, 5.9604644775390625e-08 ;  /* 0x00000001ff2e7431 */ /* 0x000fe400000001ff */
[----:B-1----:R-:W-:Y:S01]  /*6900*/  IMAD.MOV.U32 R0, RZ, RZ, 0x1 ;  /* 0x00000001ff007424 */ /* 0x002fe200078e00ff */
[----:B------:R-:W-:Y:S06]  /*6910*/  UISETP.NE.AND.EX UP0, UPT, UR55, URZ, UPT, UP0 ;  /* 0x000000ff3700728c */ /* 0x000fec000bf05300 */
[----:B------:R-:W-:Y:S05]  /*6920*/  PLOP3.LUT P3, PT, PT, PT, UP0, 0x80, 0x8 ;  /* 0x000000000008781c */ /* 0x000fea0003f6f008 */
[----:B------:R-:W1:Y:S01]  /*6930*/  @UP0 LDCU.64 UR4, c[0x0][0x888] ;  /* 0x00011100ff0407ac */ /* 0x000e620008000a00 */
[----:B------:R-:W-:Y:S07]  /*6940*/  @UP0 UIMAD UR6, UR36, UR6, URZ ;  /* 0x00000006240602a4 */ /* 0x000fee000f8e02ff */
[----:B------:R-:W-:Y:S01]  /*6950*/  @!P3 PRMT R46, R0, 0x7610, R46 ;  /* 0x00007610002eb816 */ /* 0x000fe2000000002e */
[----:B-1----:R-:W-:Y:S06]  /*6960*/  @UP0 UIMAD.WIDE UR4, UR6, 0x4, UR4 ;  /* 0x00000004060408a5 */ /* 0x002fec000f8e0204 */
[----:B------:R-:W-:Y:S02]  /*6970*/  IMAD.U32 R2, RZ, RZ, UR4 ;  /* 0x00000004ff027e24 */ /* 0x000fe4000f8e00ff */
[----:B------:R-:W-:Y:S03]  /*6980*/  IMAD.U32 R3, RZ, RZ, UR5 ;  /* 0x00000005ff037e24 */ /* 0x000fe6000f8e00ff */
[----:B------:R-:W1:Y:S02]  /*6990*/  @!UP0 LDCU UR4, c[0x0][0x880] ;  /* 0x00011000ff0487ac */ /* 0x000e640008000800 */
[----:B--2--5:R2:W5:Y:S02]  /*69a0*/  @P3 LDG.E R27, desc[UR8][R2.64] ;  /* 0x00000008021b3981 */ /* 0x024564000c1e1900 */
[----:B-12---:R-:W-:Y:S02]  /*69b0*/  @!P3 MOV R27, UR4 ;  /* 0x00000004001bbc02 */ /* 0x006fe40008000f00 */
.L_x_110:
[----:B------:R-:W-:Y:S05]  /*69c0*/  @!P4 BRA `(.L_x_111) ;  /* 0x000000000024c947 */ /* 0x000fea0003800000 */
[----:B------:R-:W-:Y:S01]  /*69d0*/  ISETP.NE.U32.AND P3, PT, R40, RZ, PT ;  /* 0x000000ff2800720c */ /* 0x000fe20003f65070 */
[----:B------:R-:W2:Y:S03]  /*69e0*/  LDCU.64 UR4, c[0x0][0x358] ;  /* 0x00006b00ff0477ac */ /* 0x000ea60008000a00 */
[----:B------:R-:W-:Y:S11]  /*69f0*/  ISETP.NE.AND.EX P3, PT, R41, RZ, PT, P3 ;  /* 0x000000ff2900720c */ /* 0x000ff60003f65330 */
[----:B------:R-:W-:Y:S02]  /*6a00*/  @!UPT UIADD3 URZ, UPT, UPT, URZ, URZ, URZ ;  /* 0x000000fffffff290 */ /* 0x000fe4000fffe0ff */
[----:B------:R-:W3:Y:S01]  /*6a10*/  @P3 LDC.64 R2, c[0x0][0x8a8] ;  /* 0x00022a00ff023b82 */ /* 0x000ee20000000a00 */
[----:B-1----:R-:W-:Y:S04]  /*6a20*/  @P3 IMAD R0, R42, UR36, RZ ;  /* 0x000000242a003c24 */ /* 0x002fe8000f8e02ff */
[----:B---3--:R-:W-:Y:S05]  /*6a30*/  @P3 IMAD.WIDE R2, R0, 0x4, R2 ;  /* 0x0000000400023825 */ /* 0x008fea00078e0202 */
[----:B--2--5:R2:W5:Y:S02]  /*6a40*/  @P3 LDG.E R24, desc[UR4][R2.64] ;  /* 0x0000000402183981 */ /* 0x024564000c1e1900 */
[----:B--2---:R-:W3:Y:S02]  /*6a50*/  @!P3 LDC R24, c[0x0][0x8a0] ;  /* 0x00022800ff18bb82 */ /* 0x004ee40000000800 */
.L_x_111:
[----:B-----5:R-:W-:Y:S01]  /*6a60*/  FSETP.NEU.AND P3, PT, R27, RZ, PT ;  /* 0x000000ff1b00720b */ /* 0x020fe20003f6d000 */
[----:B------:R-:W-:Y:S01]  /*6a70*/  IMAD.SHL.U32 R56, R44, 0x2, RZ ;  /* 0x000000022c387824 */ /* 0x000fe200078e00ff */
[----:B------:R-:W-:Y:S01]  /*6a80*/  SEL R3, RZ, 0xffffffff, P2 ;  /* 0xffffffffff037807 */ /* 0x000fe20001000000 */
[----:B------:R-:W-:Y:S01]  /*6a90*/  BSSY B1, `(.L_x_112) ;  /* 0x0000034000017945 */ /* 0x000fe20003800000 */
[----:B------:R-:W-:Y:S01]  /*6aa0*/  @P1 LOP3.LUT P2, RZ, R46, 0xff, RZ, 0xc0, !PT ;  /* 0x000000ff2eff1812 */ /* 0x000fe2000784c0ff */
[----:B------:R-:W-:Y:S01]  /*6ab0*/  IMAD.MOV.U32 R63, RZ, RZ, 0x1 ;  /* 0x00000001ff3f7424 */ /* 0x000fe200078e00ff */
[----:B-1----:R-:W-:Y:S01]  /*6ac0*/  @P1 SEL R0, RZ, 0xffffffff, P3 ;  /* 0xffffffffff001807 */ /* 0x002fe20001800000 */
[C---:B------:R-:W-:Y:S01]  /*6ad0*/  IMAD R25, R22.reuse, 0x40, R23 ;  /* 0x0000004016197824 */ /* 0x040fe200078e0217 */
[----:B------:R-:W-:Y:S01]  /*6ae0*/  LOP3.LUT R59, R59, 0x1, RZ, 0x3c, !PT ;  /* 0x000000013b3b7812 */ /* 0x000fe200078e3cff */
[----:B------:R-:W-:Y:S01]  /*6af0*/  IMAD.MOV.U32 R26, RZ, RZ, RZ ;  /* 0x000000ffff1a7224 */ /* 0x000fe200078e00ff */
[C---:B------:R-:W-:Y:S02]  /*6b00*/  @P0 SEL R0, R3.reuse, R0, !P2 ;  /* 0x0000000003000207 */ /* 0x040fe40005000000 */
[----:B------:R-:W-:Y:S02]  /*6b10*/  CS2R R38, SRZ ;  /* 0x0000000000267805 */ /* 0x000fe4000001ff00 */
[----:B------:R-:W-:Y:S02]  /*6b20*/  LEA R53, R22, UR43, 0x3 ;  /* 0x0000002b16357c11 */ /* 0x000fe4000f8e18ff */
[----:B------:R-:W-:Y:S02]  /*6b30*/  CS2R R36, SRZ ;  /* 0x0000000000247805 */ /* 0x000fe4000001ff00 */
[----:B------:R-:W-:Y:S02]  /*6b40*/  @P1 LOP3.LUT R0, R0, 0x1, RZ, 0xc0, !PT ;  /* 0x0000000100001812 */ /* 0x000fe400078ec0ff */
[----:B------:R-:W-:Y:S02]  /*6b50*/  CS2R R30, SRZ ;  /* 0x00000000001e7805 */ /* 0x000fe4000001ff00 */
[----:B------:R-:W-:Y:S02]  /*6b60*/  PLOP3.LUT P2, PT, PT, PT, UP1, 0x80, 0x8 ;  /* 0x000000000008781c */ /* 0x000fe40003f4f018 */
[----:B------:R-:W-:Y:S02]  /*6b70*/  CS2R R28, SRZ ;  /* 0x00000000001c7805 */ /* 0x000fe4000001ff00 */
[----:B------:R-:W-:Y:S01]  /*6b80*/  ISETP.NE.U32.OR P6, PT, R0, 0x1, !P1 ;  /* 0x000000010000780c */ /* 0x000fe20004fc5470 */
[----:B------:R-:W-:Y:S01]  /*6b90*/  VIADD R62, R56, UR43 ;  /* 0x0000002b383e7c36 */ /* 0x000fe20008000000 */
[----:B------:R-:W-:Y:S02]  /*6ba0*/  LOP3.LUT P4, R54, R46, 0xff, RZ, 0xc0, !PT ;  /* 0x000000ff2e367812 */ /* 0x000fe4000788c0ff */
[----:B------:R-:W-:Y:S02]  /*6bb0*/  SEL R2, RZ, 0xffffffff, P3 ;  /* 0xffffffffff027807 */ /* 0x000fe40001800000 */
[----:B------:R-:W-:Y:S03]  /*6bc0*/  P2R R61, PR, RZ, 0x40 ;  /* 0x00000040ff3d7803 */ /* 0x000fe60000000000 */
[----:B------:R-:W-:Y:S04]  /*6bd0*/  @P2 SEL R2, R3, R2, !P4 ;  /* 0x0000000203022207 */ /* 0x000fe80006000000 */
[----:B------:R-:W-:Y:S02]  /*6be0*/  @P6 SHF.L.U32 R0, R59, 0x1f, RZ ;  /* 0x0000001f3b006819 */ /* 0x000fe400000006ff */
[----:B------:R-:W-:Y:S02]  /*6bf0*/  LOP3.LUT R2, R2, 0x1, RZ, 0xc0, !PT ;  /* 0x0000000102027812 */ /* 0x000fe400078ec0ff */
[----:B------:R1:W2:Y:S02]  /*6c00*/  @P6 SYNCS.PHASECHK.TRANS64.TRYWAIT P1, [UR43+0x60], R0 ;  /* 0x00006000ff0065a7 */ /* 0x0002a4000802112b */
[----:B------:R-:W-:Y:S04]  /*6c10*/  ISETP.NE.U32.AND P5, PT, R2, 0x1, PT ;  /* 0x000000010200780c */ /* 0x000fe80003fa5070 */
[----:B------:R-:W-:Y:S02]  /*6c20*/  P2R R64, PR, RZ, 0x20 ;  /* 0x00000020ff407803 */ /* 0x000fe40000000000 */
[----:B-1----:R-:W-:Y:S04]  /*6c30*/  SHF.L.U32 R0, R58, 0x1f, RZ ;  /* 0x0000001f3a007819 */ /* 0x002fe800000006ff */
[----:B------:R1:W4:Y:S01]  /*6c40*/  SYNCS.PHASECHK.TRANS64.TRYWAIT P0, [R53+URZ+0xd0], R0 ;  /* 0x0000d000350075a7 */ /* 0x00032200080011ff */
[----:B--2---:R-:W-:Y:S01]  /*6c50*/  @P6 SEL R63, RZ, 0x1, !P1 ;  /* 0x00000001ff3f6807 */ /* 0x004fe20004800000 */
[----:B-1----:R-:W-:Y:S06]  /*6c60*/  @!P6 BRA `(.L_x_113) ;  /* 0x000000000058e947 */ /* 0x002fec0003800000 */
[C---:B------:R-:W-:Y:S01]  /*6c70*/  VIADD R2, R62.reuse, 0x200 ;  /* 0x000002003e027836 */ /* 0x040fe20000000000 */
[----:B------:R-:W-:Y:S01]  /*6c80*/  LOP3.LUT P6, RZ, R45, 0x40, RZ, 0xc0, !PT ;  /* 0x000000402dff7812 */ /* 0x000fe200078cc0ff */
[----:B------:R-:W-:Y:S01]  /*6c90*/  BSSY B0, `(.L_x_114) ;  /* 0x000000e000007945 */ /* 0x000fe20003800000 */
[----:B------:R-:W-:Y:S01]  /*6ca0*/  ISETP.NE.AND P2, PT, R63, RZ, PT ;  /* 0x000000ff3f00720c */ /* 0x000fe20003f45270 */
[----:B------:R-:W-:Y:S01]  /*6cb0*/  @P5 VIADD R4, R62, 0x210 ;  /* 0x000002103e045836 */ /* 0x000fe20000000000 */
[----:B------:R-:W-:Y:S01]  /*6cc0*/  PLOP3.LUT P1, PT, PT, PT, PT, 0x8, 0x80 ;  /* 0x000000000080781c */ /* 0x000fe20003f2e170 */
[----:B------:R-:W-:Y:S01]  /*6cd0*/  IMAD.MOV.U32 R39, RZ, RZ, RZ ;  /* 0x000000ffff277224 */ /* 0x000fe200078e00ff */
[----:B------:R-:W-:Y:S02]  /*6ce0*/  @P5 PLOP3.LUT P1, PT, P6, PT, PT, 0x80, 0x8 ;  /* 0x000000000008581c */ /* 0x000fe4000372f070 */
[----:B------:R-:W-:Y:S02]  /*6cf0*/  CS2R R36, SRZ ;  /* 0x0000000000247805 */ /* 0x000fe4000001ff00 */
[----:B------:R-:W-:Y:S02]  /*6d00*/  CS2R R30, SRZ ;  /* 0x00000000001e7805 */ /* 0x000fe4000001ff00 */
[----:B------:R-:W-:Y:S07]  /*6d10*/  CS2R R28, SRZ ;  /* 0x00000000001c7805 */ /* 0x000fee000001ff00 */
[----:B------:R-:W-:Y:S01]  /*6d20*/  @P1 VIADD R4, R2, 0xfffffff0 ;  /* 0xfffffff002041836 */ /* 0x000fe20000000000 */
[----:B------:R-:W-:Y:S06]  /*6d30*/  @P2 BRA `(.L_x_115) ;  /* 0x00000000000c2947 */ /* 0x000fec0003800000 */
[----:B------:R-:W-:Y:S04]  /*6d40*/  SHF.L.U32 R3, R59, 0x1f, RZ ;  /* 0x0000001f3b037819 */ /* 0x000fe800000006ff */
[----:B------:R-:W1:Y:S02]  /*6d50*/  SYNCS.PHASECHK.TRANS64.TRYWAIT P1, [UR43+0x60], R3 ;  /* 0x00006003ff0075a7 */ /* 0x000e64000802112b */
[----:B-1----:R-:W-:Y:S05]  /*6d60*/  @!P1 BRA `(.L_x_116) ;  /* 0x00000030007c9947 */ /* 0x002fea0003800000 */
.L_x_115:
[----:B------:R-:W-:Y:S05]  /*6d70*/  BSYNC B0 ;  /* 0x0000000000007941 */ /* 0x000fea0003800000 */
.L_x_114:
[----:B------:R-:W-:Y:S01]  /*6d80*/  ISETP.NE.AND P1, PT, R64, RZ, PT ;  /* 0x000000ff4000720c */ /* 0x000fe20003f25270 */
[----:B------:R-:W-:Y:S11]  /*6d90*/  HFMA2 R26, -RZ, RZ, 0, 5.9604644775390625e-08 ;  /* 0x00000001ff1a7431 */ /* 0x000ff600000001ff */
[----:B------:R-:W-:Y:S01]  /*6da0*/  @!UPT UIADD3 URZ, UPT, UPT, URZ, URZ, URZ ;  /* 0x000000fffffff290 */ /* 0x000fe2000fffe0ff */
[----:B------:R2:W1:Y:S04]  /*6db0*/  @P1 LDS.128 R36, [R4] ;  /* 0x0000000004241984 */ /* 0x0004680000000c00 */
[----:B------:R2:W1:Y:S02]  /*6dc0*/  @P1 LDS.128 R28, [R56+UR43+0x200] ;  /* 0x0002002b381c1984 */ /* 0x0004640008000c00 */
.L_x_113:
[----:B------:R-:W-:Y:S05]  /*6dd0*/  BSYNC B1 ;  /* 0x0000000000017941 */ /* 0x000fea0003800000 */
.L_x_112:
[----:B-1----:R-:W-:Y:S04]  /*6de0*/  SHF.R.U32.HI R2, RZ, 0x15, R25 ;  /* 0x00000015ff027819 */ /* 0x002fe80000011619 */
[----:B------:R-:W-:Y:S01]  /*6df0*/  LOP3.LUT P1, RZ, R2, 0x3, R47, 0x48, !PT ;  /* 0x0000000302ff7812 */ /* 0x000fe2000782482f */
[----:B------:R-:W-:Y:S01]  /*6e00*/  @!UPT UIADD3 URZ, UPT, UPT, URZ, URZ, URZ ;  /* 0x000000fffffff290 */ /* 0x000fe2000fffe0ff */
[----:B----4-:R-:W-:Y:S11]  /*6e10*/  @P0 BRA `(.L_x_117) ;  /* 0x0000000000080947 */ /* 0x010ff60003800000 */
[----:B------:R-:W1:Y:S02]  /*6e20*/  SYNCS.PHASECHK.TRANS64.TRYWAIT P0, [R53+URZ+0xd0], R0 ;  /* 0x0000d000350075a7 */ /* 0x000e6400080011ff */
[----:B-1----:R-:W-:Y:S05]  /*6e30*/  @!P0 BRA `(.L_x_118) ;  /* 0x0000003000608947 */ /* 0x002fea0003800000 */
.L_x_117:
[----:B------:R-:W-:Y:S05]  /*6e40*/  @!P1 BRA `(.L_x_119) ;  /* 0x0000000000409947 */ /* 0x000fea0003800000 */
[----:B------:R-:W4:Y:S01]  /*6e50*/  LDCU.64 UR8, c[0x4][0x70] ;  /* 0x01000e00ff0877ac */ /* 0x000f220008000a00 */
[----:B------:R-:W-:Y:S01]  /*6e60*/  MOV R3, 0x0 ;  /* 0x0000000000037802 */ /* 0x000fe20000000f00 */
[----:B------:R-:W-:Y:S02]  /*6e70*/  HFMA2 R12, -RZ, RZ, 0, 5.9604644775390625e-08 ;  /* 0x00000001ff0c7431 */ /* 0x000fe400000001ff */
[----:B------:R-:W-:Y:S02]  /*6e80*/  IMAD.MOV.U32 R8, RZ, RZ, 0x192 ;  /* 0x00000192ff087424 */ /* 0x000fe400078e00ff */
[----:B------:R-:W-:Y:S01]  /*6e90*/  IMAD.MOV.U32 R13, RZ, RZ, RZ ;  /* 0x000000ffff0d7224 */ /* 0x000fe200078e00ff */
[----:B------:R-:W5:Y:S01]  /*6ea0*/  LDCU.64 UR6, c[0x4][0x78] ;  /* 0x01000f00ff0677ac */ /* 0x000f620008000a00 */
[----:B------:R-:W1:Y:S01]  /*6eb0*/  LDC.64 R2, c[0x4][R3] ;  /* 0x0100000003027b82 */ /* 0x000e620000000a00 */
[----:B------:R-:W3:Y:S01]  /*6ec0*/  LDCU.64 UR4, c[0x4][0x10] ;  /* 0x01000200ff0477ac */ /* 0x000ee20008000a00 */
[----:B----4-:R-:W-:Y:S01]  /*6ed0*/  MOV R5, UR9 ;  /* 0x0000000900057c02 */ /* 0x010fe20008000f00 */
[----:B--2---:R-:W-:Y:S01]  /*6ee0*/  IMAD.U32 R4, RZ, RZ, UR8 ;  /* 0x00000008ff047e24 */ /* 0x004fe2000f8e00ff */
[----:B-----5:R-:W-:Y:S01]  /*6ef0*/  MOV R7, UR7 ;  /* 0x0000000700077c02 */ /* 0x020fe20008000f00 */
[----:B------:R-:W-:Y:S01]  /*6f00*/  IMAD.U32 R6, RZ, RZ, UR6 ;  /* 0x00000006ff067e24 */ /* 0x000fe2000f8e00ff */
[----:B---3--:R-:W-:Y:S01]  /*6f10*/  MOV R11, UR5 ;  /* 0x00000005000b7c02 */ /* 0x008fe20008000f00 */
[----:B------:R-:W-:Y:S02]  /*6f20*/  IMAD.U32 R10, RZ, RZ, UR4 ;  /* 0x00000004ff0a7e24 */ /* 0x000fe4000f8e00ff */
[----:B------:R-:W-:Y:S07]  /*6f30*/  LEPC R20, `(.L_x_119) ;  /* 0x000000001014794e */ /* 0x000fee0000000000 */
[----:B-1----:R-:W-:Y:S05]  /*6f40*/  CALL.ABS.NOINC R2 ;  /* 0x0000000002007343 */ /* 0x002fea0003c00000 */
.L_x_119:
[----:B------:R-:W-:Y:S05]  /*6f50*/  WARPSYNC.ALL ;  /* 0x0000000000007948 */ /* 0x000fea0003800000 */
[----:B------:R-:W-:Y:S01]  /*6f60*/  R2UR UR4, R25 ;  /* 0x00000000190472ca */ /* 0x000fe200000e0000 */
[--C-:B------:R-:W-:Y:S01]  /*6f70*/  HADD2.F32 R3, -RZ, R28.reuse.H0_H0 ;  /* 0x2000001cff037230 */ /* 0x100fe20000004100 */
[----:B------:R-:W-:Y:S01]  /*6f80*/  MOV R65, 0x10 ;  /* 0x0000001000417802 */ /* 0x000fe20000000f00 */
[--C-:B------:R-:W-:Y:S01]  /*6f90*/  HADD2.F32 R20, -RZ, R29.reuse.H0_H0 ;  /* 0x2000001dff147230 */ /* 0x100fe20000004100 */
[----:B------:R-:W-:Y:S01]  /*6fa0*/  LOP3.LUT P6, RZ, R45, 0x40, RZ, 0xc0, !PT ;  /* 0x000000402dff7812 */ /* 0x000fe200078cc0ff */
[----:B------:R-:W-:Y:S01]  /*6fb0*/  HADD2.F32 R21, -RZ, R29.H1_H1 ;  /* 0x3000001dff157230 */ /* 0x000fe20000004100 */
[----:B------:R-:W-:Y:S01]  /*6fc0*/  ISETP.NE.AND P0, PT, R60, RZ, PT ;  /* 0x000000ff3c00720c */ /* 0x000fe20003f05270 */
[----:B------:R-:W-:Y:S01]  /*6fd0*/  BSSY.RECONVERGENT B0, `(.L_x_120) ;  /* 0x0000052000007945 */ /* 0x000fe20003800200 */
[----:B------:R-:W-:Y:S04]  /*6fe0*/  SEL R65, R65, 0xfffffff0, !P6 ;  /* 0xfffffff041417807 */ /* 0x000fe80007000000 */
[----:B------:R-:W-:Y:S01]  /*6ff0*/  IADD3 R62, PT, PT, R62, R65, RZ ;  /* 0x000000413e3e7210 */ /* 0x000fe20007ffe0ff */
[----:B--2---:R-:W1:Y:S02]  /*7000*/  LDTM.x16 R4, tmem[UR4] ;  /* 0x00000004000479ee */ /* 0x004e640008240000 */
[C---:B-1-3--:R-:W-:Y:S01]  /*7010*/  FMUL R0, R24.reuse, R4 ;  /* 0x0000000418007220 */ /* 0x04afe20000400000 */
[----:B------:R-:W-:Y:S02]  /*7020*/  HADD2.F32 R4, -RZ, R28.H1_H1 ;  /* 0x3000001cff047230 */ /* 0x000fe40000004100 */
[C---:B------:R-:W-:Y:S01]  /*7030*/  FMUL R2, R24.reuse, R5 ;  /* 0x0000000518027220 */ /* 0x040fe20000400000 */
[C---:B------:R-:W-:Y:S01]  /*7040*/  FMUL R7, R24.reuse, R7 ;  /* 0x0000000718077220 */ /* 0x040fe20000400000 */
[C---:B------:R-:W-:Y:S01]  /*7050*/  FFMA R0, R27.reuse, R3, R0 ;  /* 0x000000031b007223 */ /* 0x040fe20000000000 */
[C---:B------:R-:W-:Y:S01]  /*7060*/  FMUL R3, R24.reuse, R6 ;  /* 0x0000000618037220 */ /* 0x040fe20000400000 */
[C---:B------:R-:W-:Y:S01]  /*7070*/  FFMA R2, R27.reuse, R4, R2 ;  /* 0x000000041b027223 */ /* 0x040fe20000000002 */
[C---:B------:R-:W-:Y:S01]  /*7080*/  FMUL R4, R24.reuse, R8 ;  /* 0x0000000818047220 */ /* 0x040fe20000400000 */
[C---:B------:R-:W-:Y:S01]  /*7090*/  FMUL R8, R24.reuse, R12 ;  /* 0x0000000c18087220 */ /* 0x040fe20000400000 */
[----:B------:R-:W-:Y:S01]  /*70a0*/  FMUL R12, R24, R16 ;  /* 0x00000010180c7220 */ /* 0x000fe20000400000 */
[--C-:B------:R-:W-:Y:S01]  /*70b0*/  HADD2.F32 R16, -RZ, R30.reuse.H0_H0 ;  /* 0x2000001eff107230 */ /* 0x100fe20000004100 */
[----:B------:R-:W-:Y:S01]  /*70c0*/  F2FP.F16.F32.PACK_AB R32, R2, R0 ;  /* 0x000000000220723e */ /* 0x000fe200000000ff */
[----:B------:R-:W-:Y:S02]  /*70d0*/  HADD2.F32 R0, -RZ, R30.H1_H1 ;  /* 0x3000001eff007230 */ /* 0x000fe40000004100 */
[C---:B------:R-:W-:Y:S01]  /*70e0*/  FMUL R5, R24.reuse, R9 ;  /* 0x0000000918057220 */ /* 0x040fe20000400000 */
[C---:B------:R-:W-:Y:S01]  /*70f0*/  FFMA R3, R27.reuse, R20, R3 ;  /* 0x000000141b037223 */ /* 0x040fe20000000003 */
[C---:B------:R-:W-:Y:S01]  /*7100*/  FFMA R7, R27.reuse, R21, R7 ;  /* 0x000000151b077223 */ /* 0x040fe20000000007 */
[--C-:B------:R-:W-:Y:S02]  /*7110*/  HADD2.F32 R2, -RZ, R31.reuse.H0_H0 ;  /* 0x2000001fff027230 */ /* 0x100fe40000004100 */
[C---:B------:R-:W-:Y:S01]  /*7120*/  FFMA R4, R27.reuse, R16, R4 ;  /* 0x000000101b047223 */ /* 0x040fe20000000004 */
[C---:B------:R-:W-:Y:S01]  /*7130*/  FMUL R6, R24.reuse, R10 ;  /* 0x0000000a18067220 */ /* 0x040fe20000400000 */
[C---:B------:R-:W-:Y:S01]  /*7140*/  FFMA R5, R27.reuse, R0, R5 ;  /* 0x000000001b057223 */ /* 0x040fe20000000005 */
[----:B------:R-:W-:Y:S02]  /*7150*/  HADD2.F32 R16, -RZ, R31.H1_H1 ;  /* 0x3000001fff107230 */ /* 0x000fe40000004100 */
[C---:B------:R-:W-:Y:S01]  /*7160*/  FMUL R11, R24.reuse, R11 ;  /* 0x0000000b180b7220 */ /* 0x040fe20000400000 */
[--C-:B------:R-:W-:Y:S02]  /*7170*/  HADD2.F32 R0, -RZ, R36.reuse.H0_H0 ;  /* 0x20000024ff007230 */ /* 0x100fe40000004100 */
[----:B------:R-:W-:Y:S01]  /*7180*/  FFMA R6, R27, R2, R6 ;  /* 0x000000021b067223 */ /* 0x000fe20000000006 */
[----:B------:R-:W-:Y:S01]  /*7190*/  F2FP.F16.F32.PACK_AB R33, R7, R3 ;  /* 0x000000030721723e */ /* 0x000fe200000000ff */
[----:B------:R-:W-:Y:S02]  /*71a0*/  HADD2.F32 R2, -RZ, R36.H1_H1 ;  /* 0x30000024ff027230 */ /* 0x000fe40000004100 */
[C---:B------:R-:W-:Y:S01]  /*71b0*/  FFMA R11, R27.reuse, R16, R11 ;  /* 0x000000101b0b7223 */ /* 0x040fe2000000000b */
[C---:B------:R-:W-:Y:S01]  /*71c0*/  FMUL R9, R24.reuse, R13 ;  /* 0x0000000d18097220 */ /* 0x040fe20000400000 */
[--C-:B------:R-:W-:Y:S02]  /*71d0*/  HADD2.F32 R3, -RZ, R37.reuse.H0_H0 ;  /* 0x20000025ff037230 */ /* 0x100fe40000004100 */
[C---:B------:R-:W-:Y:S01]  /*71e0*/  FFMA R8, R27.reuse, R0, R8 ;  /* 0x000000001b087223 */ /* 0x040fe20000000008 */
[C---:B------:R-:W-:Y:S01]  /*71f0*/  FMUL R10, R24.reuse, R14 ;  /* 0x0000000e180a7220 */ /* 0x040fe20000400000 */
[----:B------:R-:W-:Y:S02]  /*7200*/  HADD2.F32 R0, -RZ, R37.H1_H1 ;  /* 0x30000025ff007230 */ /* 0x000fe40000004100 */
[C---:B------:R-:W-:Y:S01]  /*7210*/  FMUL R15, R24.reuse, R15 ;  /* 0x0000000f180f7220 */ /* 0x040fe20000400000 */
[C---:B------:R-:W-:Y:S01]  /*7220*/  FFMA R9, R27.reuse, R2, R9 ;  /* 0x000000021b097223 */ /* 0x040fe20000000009 */
[----:B------:R-:W-:Y:S01]  /*7230*/  FFMA R10, R27, R3, R10 ;  /* 0x000000031b0a7223 */ /* 0x000fe2000000000a */
[--C-:B------:R-:W-:Y:S01]  /*7240*/  HADD2.F32 R2, -RZ, R38.reuse.H0_H0 ;  /* 0x20000026ff027230 */ /* 0x100fe20000004100 */
[----:B------:R-:W-:Y:S01]  /*7250*/  F2FP.F16.F32.PACK_AB R34, R5, R4 ;  /* 0x000000040522723e */ /* 0x000fe200000000ff */
[----:B------:R-:W-:Y:S02]  /*7260*/  HADD2.F32 R3, -RZ, R38.H1_H1 ;  /* 0x30000026ff037230 */ /* 0x000fe40000004100 */
[----:B------:R-:W-:Y:S01]  /*7270*/  FFMA R15, R27, R0, R15 ;  /* 0x000000001b0f7223 */ /* 0x000fe2000000000f */
[C---:B------:R-:W-:Y:S01]  /*7280*/  FMUL R13, R24.reuse, R17 ;  /* 0x00000011180d7220 */ /* 0x040fe20000400000 */
[--C-:B------:R-:W-:Y:S02]  /*7290*/  HADD2.F32 R4, -RZ, R39.reuse.H0_H0 ;  /* 0x20000027ff047230 */ /* 0x100fe40000004100 */
[C---:B------:R-:W-:Y:S01]  /*72a0*/  FMUL R14, R24.reuse, R18 ;  /* 0x00000012180e7220 */ /* 0x040fe20000400000 */
[----:B------:R-:W-:Y:S02]  /*72b0*/  HADD2.F32 R0, -RZ, R39.H1_H1 ;  /* 0x30000027ff007230 */ /* 0x000fe40000004100 */
[----:B------:R-:W-:Y:S01]  /*72c0*/  FMUL R19, R24, R19 ;  /* 0x0000001318137220 */ /* 0x000fe20000400000 */
[----:B------:R-:W-:Y:S01]  /*72d0*/  F2FP.F16.F32.PACK_AB R35, R11, R6 ;  /* 0x000000060b23723e */ /* 0x000fe200000000ff */
[C---:B------:R-:W-:Y:S01]  /*72e0*/  FFMA R12, R27.reuse, R2, R12 ;  /* 0x000000021b0c7223 */ /* 0x040fe2000000000c */
[C---:B------:R-:W-:Y:S01]  /*72f0*/  FFMA R13, R27.reuse, R3, R13 ;  /* 0x000000031b0d7223 */ /* 0x040fe2000000000d */
[C---:B------:R-:W-:Y:S01]  /*7300*/  FFMA R14, R27.reuse, R4, R14 ;  /* 0x000000041b0e7223 */ /* 0x040fe2000000000e */
[----:B------:R-:W-:Y:S01]  /*7310*/  FFMA R19, R27, R0, R19 ;  /* 0x000000001b137223 */ /* 0x000fe20000000013 */
[----:B------:R1:W-:Y:S01]  /*7320*/  STS.128 [R56+UR43+0x200], R32 ;  /* 0x0002002038007988 */ /* 0x0003e20008000c2b */
[----:B------:R-:W-:Y:S02]  /*7330*/  F2FP.F16.F32.PACK_AB R8, R9, R8 ;  /* 0x000000080908723e */ /* 0x000fe400000000ff */
[----:B------:R-:W-:Y:S02]  /*7340*/  F2FP.F16.F32.PACK_AB R9, R15, R10 ;  /* 0x0000000a0f09723e */ /* 0x000fe400000000ff */
[----:B------:R-:W-:Y:S02]  /*7350*/  F2FP.F16.F32.PACK_AB R10, R13, R12 ;  /* 0x0000000c0d0a723e */ /* 0x000fe400000000ff */
[----:B------:R-:W-:Y:S05]  /*7360*/  F2FP.F16.F32.PACK_AB R11, R19, R14 ;  /* 0x0000000e130b723e */ /* 0x000fea00000000ff */
[----:B------:R1:W-:Y:S01]  /*7370*/  STS.128 [R62+0x200], R8 ;  /* 0x000200083e007388 */ /* 0x0003e20000000c00 */
[----:B------:R-:W-:Y:S01]  /*7380*/  @!PT LDS RZ, [RZ] ;  /* 0x00000000fffff984 */ /* 0x000fe20000000800 */
[----:B------:R-:W-:Y:S01]  /*7390*/  @!PT LDS RZ, [RZ] ;  /* 0x00000000fffff984 */ /* 0x000fe20000000800 */
[----:B------:R-:W-:Y:S01]  /*73a0*/  @!PT LDS RZ, [RZ] ;  /* 0x00000000fffff984 */ /* 0x000fe20000000800 */
[----:B------:R-:W-:Y:S01]  /*73b0*/  @!PT LDS RZ, [RZ] ;  /* 0x00000000fffff984 */ /* 0x000fe20000000800 */
[----:B------:R2:W-:Y:S07]  /*73c0*/  MEMBAR.ALL.CTA ;  /* 0x0000000000007992 */ /* 0x0005ee0000008000 */
[----:B--2---:R-:W2:Y:S02]  /*73d0*/  FENCE.VIEW.ASYNC.S ;  /* 0x00000000000073c6 */ /* 0x004ea40000000000 */
[----:B--2---:R-:W-:Y:S06]  /*73e0*/  BAR.SYNC.DEFER_BLOCKING 0x1, 0x80 ;  /* 0x0042000000007b1d */ /* 0x004fec0000010000 */
[----:B------:R-:W-:Y:S05]  /*73f0*/  @P0 BRA `(.L_x_121) ;  /* 0x00000000003c0947 */ /* 0x000fea0003800000 */
[----:B------:R-:W2:Y:S01]  /*7400*/  LDCU.64 UR6, c[0x0][0x348] ;  /* 0x00006900ff0677ac */ /* 0x000ea20008000a00 */
[----:B------:R-:W-:Y:S01]  /*7410*/  UIADD3 UR4, UPT, UPT, UR43, 0x200, URZ ;  /* 0x000002002b047890 */ /* 0x000fe2000fffe0ff */
[----:B------:R-:W-:Y:S01]  /*7420*/  UMOV UR51, UR36 ;  /* 0x0000002400337c82 */ /* 0x000fe20008000000 */
[----:B------:R-:W-:Y:S02]  /*7430*/  UIADD3 UR9, UPT, UPT, UR49, 0x40, URZ ;  /* 0x0000004031097890 */ /* 0x000fe4000fffe0ff */
[----:B------:R-:W-:Y:S02]  /*7440*/  UIADD3 UR8, UPT, UPT, UR43, 0xa00, URZ ;  /* 0x00000a002b087890 */ /* 0x000fe4000fffe0ff */
[----:B------:R-:W-:Y:S01]  /*7450*/  MOV R52, UR4 ;  /* 0x0000000400347c02 */ /* 0x000fe20008000f00 */
[----:B------:R-:W-:Y:S01]  /*7460*/  UMOV UR10, UR50 ;  /* 0x00000032000a7c82 */ /* 0x000fe20008000000 */
[----:B------:R-:W-:Y:S02]  /*7470*/  UMOV UR11, UR36 ;  /* 0x00000024000b7c82 */ /* 0x000fe40008000000 */
[----:B------:R-:W-:Y:S01]  /*7480*/  R2UR UR48, R52 ;  /* 0x00000000343072ca */ /* 0x000fe200000e0000 */
[----:B--2---:R-:W-:Y:S04]  /*7490*/  UIADD3 UR4, UP0, UPT, UR6, 0x680, URZ ;  /* 0x0000068006047890 */ /* 0x004fe8000ff1e0ff */
[----:B------:R-:W-:Y:S09]  /*74a0*/  UIADD3.X UR5, UPT, UPT, URZ, UR7, URZ, UP0, !UPT ;  /* 0x00000007ff057290 */ /* 0x000ff200087fe4ff */
[----:B------:R2:W-:Y:S01]  /*74b0*/  UTMASTG.3D [UR48], [UR4] ;  /* 0x00000030040073b5 */ /* 0x0005e20008010000 */
[----:B------:R2:W-:Y:S01]  /*74c0*/  UTMASTG.3D [UR8], [UR4] ;  /* 0x00000008040073b5 */ /* 0x0005e20008010000 */
[----:B------:R0:W-:Y:S01]  /*74d0*/  UTMACMDFLUSH ;  /* 0x00000000000079b7 */ /* 0x0001e20000000000 */
[----:B--2---:R-:W-:Y:S04]  /*74e0*/  DEPBAR.LE SB0, 0x1 ;  /* 0x000080400000791a */ /* 0x004fe80000000000 */
.L_x_121:
[----:B------:R-:W-:Y:S05]  /*74f0*/  BSYNC.RECONVERGENT B0 ;  /* 0x0000000000007941 */ /* 0x000fea0003800200 */
.L_x_120:
[----:B------:R-:W-:Y:S01]  /*7500*/  BAR.SYNC.DEFER_BLOCKING 0x1, 0x80 ;  /* 0x0042000000007b1d */ /* 0x000fe20000010000 */
[----:B------:R-:W-:Y:S01]  /*7510*/  ISETP.NE.AND P1, PT, R61, RZ, PT ;  /* 0x000000ff3d00720c */ /* 0x000fe20003f25270 */
[----:B------:R-:W-:Y:S01]  /*7520*/  UISETP.NE.AND UP0, UPT, UR52, URZ, UPT ;  /* 0x000000ff3400728c */ /* 0x000fe2000bf05270 */
[----:B------:R-:W-:Y:S11]  /*7530*/  LEA R2, R26, UR43, 0x3 ;  /* 0x0000002b1a027c11 */ /* 0x000ff6000f8e18ff */
[----:B------:R-:W-:Y:S01]  /*7540*/  @P1 SHF.L.U32 R3, R59, 0x1f, RZ ;  /* 0x0000001f3b031819 */ /* 0x000fe200000006ff */
[----:B------:R-:W-:Y:S06]  /*7550*/  BRA.U !UP0, `(.L_x_122) ;  /* 0x0000000108247547 */ /* 0x000fec000b800000 */
[----:B------:R-:W-:Y:S01]  /*7560*/  IMAD.U32 R4, RZ, RZ, UR46 ;  /* 0x0000002eff047e24 */ /* 0x000fe2000f8e00ff */
[----:B------:R-:W-:Y:S01]  /*7570*/  MOV R0, UR47 ;  /* 0x0000002f00007c02 */ /* 0x000fe20008000f00 */
[----:B------:R-:W-:Y:S03]  /*7580*/  UIADD3 UR4, UPT, UPT, UR46, 0x1, URZ ;  /* 0x000000012e047890 */ /* 0x000fe6000fffe0ff */
[----:B------:R-:W-:Y:S01]  /*7590*/  @P1 LEA R4, R4, UR43, 0x3 ;  /* 0x0000002b04041c11 */ /* 0x000fe2000f8e18ff */
[----:B------:R-:W-:Y:S04]  /*75a0*/  UISETP.NE.AND UP0, UPT, UR4, 0x4, UPT ;  /* 0x000000040400788c */ /* 0x000fe8000bf05270 */
[----:B------:R-:W-:Y:S01]  /*75b0*/  @P1 VIADD R4, R4, 0x80 ;  /* 0x0000008004041836 */ /* 0x000fe20000000000 */
[----:B------:R-:W-:Y:S04]  /*75c0*/  USEL UR46, UR4, URZ, UP0 ;  /* 0x000000ff042e7287 */ /* 0x000fe80008000000 */
[----:B------:R-:W-:Y:S04]  /*75d0*/  @P1 PRMT R0, R0, 0x654, R4 ;  /* 0x0000065400001816 */ /* 0x000fe80000000004 */
[----:B------:R2:W-:Y:S04]  /*75e0*/  @P1 SYNCS.ARRIVE.TRANS64.RED.A1T0 RZ, [R0+URZ], RZ ;  /* 0x000000ff00ff19a7 */ /* 0x0005e800081004ff */
.L_x_122:
[----:B------:R-:W3:Y:S01]  /*75f0*/  @P1 SYNCS.PHASECHK.TRANS64.TRYWAIT P0, [R2+URZ+0x60], R3 ;  /* 0x00006003020015a7 */ /* 0x000ee200080011ff */
[----:B------:R-:W-:Y:S01]  /*7600*/  BSSY B1, `(.L_x_123) ;  /* 0x0000012000017945 */ /* 0x000fe20003800000 */
[----:B---3--:R-:W-:Y:S03]  /*7610*/  @P1 SEL R63, RZ, 0x1, !P0 ;  /* 0x00000001ff3f1807 */ /* 0x008fe60004000000 */
[----:B------:R-:W-:Y:S05]  /*7620*/  @!P1 BRA `(.L_x_124) ;  /* 0x00000000003c9947 */ /* 0x000fea0003800000 */
[----:B------:R-:W-:Y:S01]  /*7630*/  ISETP.NE.AND P1, PT, R64, RZ, PT ;  /* 0x000000ff4000720c */ /* 0x000fe20003f25270 */
[----:B------:R-:W-:Y:S01]  /*7640*/  BSSY B0, `(.L_x_125) ;  /* 0x0000009000007945 */ /* 0x000fe20003800000 */
[----:B------:R-:W-:Y:S11]  /*7650*/  ISETP.NE.AND P0, PT, R63, RZ, PT ;  /* 0x000000ff3f00720c */ /* 0x000ff60003f05270 */
[----:B------:R-:W-:Y:S05]  /*7660*/  @P1 IMAD R4, R26, 0x1000, R56 ;  /* 0x000010001a041824 */ /* 0x000fea00078e0238 */
[----:B------:R-:W-:Y:S05]  /*7670*/  @P1 IADD3 R3, PT, PT, R4, UR43, RZ ;  /* 0x0000002b04031c10 */ /* 0x000fea000fffe0ff */
[----:B------:R-:W-:Y:S01]  /*7680*/  @P1 IMAD.IADD R3, R65, 0x1, R3 ;  /* 0x0000000141031824 */ /* 0x000fe200078e0203 */
[----:B------:R-:W-:Y:S06]  /*7690*/  @P0 BRA `(.L_x_126) ;  /* 0x00000000000c0947 */ /* 0x000fec0003800000 */
[----:B--2---:R-:W-:Y:S04]  /*76a0*/  SHF.L.U32 R0, R59, 0x1f, RZ ;  /* 0x0000001f3b007819 */ /* 0x004fe800000006ff */
[----:B------:R-:W2:Y:S02]  /*76b0*/  SYNCS.PHASECHK.TRANS64.TRYWAIT P0, [R2+URZ+0x60], R0 ;  /* 0x00006000020075a7 */ /* 0x000ea400080011ff */
[----:B--2---:R-:W-:Y:S05]  /*76c0*/  @!P0 BRA `(.L_x_127) ;  /* 0x0000002800508947 */ /* 0x004fea0003800000 */
.L_x_126:
[----:B------:R-:W-:Y:S05]  /*76d0*/  BSYNC B0 ;  /* 0x0000000000007941 */ /* 0x000fea0003800000 */
.L_x_125:
[----:B------:R-:W-:Y:S02]  /*76e0*/  ISETP.NE.AND P0, PT, R64, RZ, PT ;  /* 0x000000ff4000720c */ /* 0x000fe40003f05270 */
[----:B------:R-:W-:Y:S11]  /*76f0*/  IADD3 R26, PT, PT, R26, 0x1, RZ ;  /* 0x000000011a1a7810 */ /* 0x000ff60007ffe0ff */
[----:B------:R3:W4:Y:S04]  /*7700*/  @P0 LDS.128 R28, [R4+UR43+0x200] ;  /* 0x0002002b041c0984 */ /* 0x0007280008000c00 */
[----:B------:R3:W1:Y:S02]  /*7710*/  @P0 LDS.128 R36, [R3+0x200] ;  /* 0x0002000003240984 */ /* 0x0006640000000c00 */
.L_x_124:
[----:B------:R-:W-:Y:S05]  /*7720*/  BSYNC B1 ;  /* 0x0000000000017941 */ /* 0x000fea0003800000 */
.L_x_123:
[----:B--2---:R-:W-:Y:S05]  /*7730*/  VIADD R0, R25, 0x10 ;  /* 0x0000001019007836 */ /* 0x004fea0000000000 */
[----:B------:R-:W-:Y:S04]  /*7740*/  SHF.R.U32.HI R0, RZ, 0x15, R0 ;  /* 0x00000015ff007819 */ /* 0x000fe80000011600 */
[----:B------:R-:W-:Y:S11]  /*7750*/  LOP3.LUT P0, RZ, R0, 0x3, R47, 0x48, !PT ;  /* 0x0000000300ff7812 */ /* 0x000ff6000780482f */
[----:B------:R-:W-:Y:S02]  /*7760*/  @!UPT UIADD3 URZ, UPT, UPT, URZ, URZ, URZ ;  /* 0x000000fffffff290 */ /* 0x000fe4000fffe0ff */
[----:B------:R-:W-:Y:S05]  /*7770*/  @!P0 BRA `(.L_x_128) ;  /* 0x0000000000408947 */ /* 0x000fea0003800000 */
[----:B------:R-:W2:Y:S01]  /*7780*/  LDCU.64 UR8, c[0x4][0x70] ;  /* 0x01000e00ff0877ac */ /* 0x000ea20008000a00 */
[----:B---3--:R-:W-:Y:S01]  /*7790*/  MOV R3, 0x0 ;  /* 0x0000000000037802 */ /* 0x008fe20000000f00 */
[----:B------:R-:W-:Y:S02]  /*77a0*/  HFMA2 R12, -RZ, RZ, 0, 5.9604644775390625e-08 ;  /* 0x00000001ff0c7431 */ /* 0x000fe400000001ff */
[----:B-1----:R-:W-:Y:S02]  /*77b0*/  IMAD.MOV.U32 R8, RZ, RZ, 0x192 ;  /* 0x00000192ff087424 */ /* 0x002fe400078e00ff */
[----:B------:R-:W-:Y:S01]  /*77c0*/  IMAD.MOV.U32 R13, RZ, RZ, RZ ;  /* 0x000000ffff0d7224 */ /* 0x000fe200078e00ff */
[----:B------:R-:W1:Y:S01]  /*77d0*/  LDCU.64 UR6, c[0x4][0x78] ;  /* 0x01000f00ff0677ac */ /* 0x000e620008000a00 */
[----:B------:R-:W3:Y:S01]  /*77e0*/  LDC.64 R2, c[0x4][R3] ;  /* 0x0100000003027b82 */ /* 0x000ee20000000a00 */
[----:B------:R-:W5:Y:S01]  /*77f0*/  LDCU.64 UR4, c[0x4][0x10] ;  /* 0x01000200ff0477ac */ /* 0x000f620008000a00 */
[----:B--2---:R-:W-:Y:S01]  /*7800*/  MOV R5, UR9 ;  /* 0x0000000900057c02 */ /* 0x004fe20008000f00 */
[----:B------:R-:W-:Y:S01]  /*7810*/  IMAD.U32 R4, RZ, RZ, UR8 ;  /* 0x00000008ff047e24 */ /* 0x000fe2000f8e00ff */
[----:B-1----:R-:W-:Y:S01]  /*7820*/  MOV R7, UR7 ;  /* 0x0000000700077c02 */ /* 0x002fe20008000f00 */
[----:B------:R-:W-:Y:S01]  /*7830*/  IMAD.U32 R6, RZ, RZ, UR6 ;  /* 0x00000006ff067e24 */ /* 0x000fe2000f8e00ff */
[----:B-----5:R-:W-:Y:S01]  /*7840*/  MOV R11, UR5 ;  /* 0x00000005000b7c02 */ /* 0x020fe20008000f00 */
[----:B------:R-:W-:Y:S02]  /*7850*/  IMAD.U32 R10, RZ, RZ, UR4 ;  /* 0x00000004ff0a7e24 */ /* 0x000fe4000f8e00ff */
[----:B------:R-:W-:Y:S07]  /*7860*/  LEPC R20, `(.L_x_128) ;  /* 0x000000001014794e */ /* 0x000fee0000000000 */
[----:B---34-:R-:W-:Y:S05]  /*7870*/  CALL.ABS.NOINC R2 ;  /* 0x0000000002007343 */ /* 0x018fea0003c00000 */
.L_x_128:
[----:B------:R-:W-:Y:S01]  /*7880*/  ISETP.NE.AND P6, PT, R61, RZ, PT ;  /* 0x000000ff3d00720c */ /* 0x000fe20003fc5270 */
[----:B------:R-:W-:Y:S05]  /*7890*/  WARPSYNC.ALL ;  /* 0x0000000000007948 */ /* 0x000fea0003800000 */
[----:B------:R-:W-:Y:S01]  /*78a0*/  R2UR UR4, R25 ;  /* 0x00000000190472ca */ /* 0x000fe200000e0000 */
[----:B---34-:R-:W-:Y:S01]  /*78b0*/  HADD2.F32 R3, -RZ, R28.H0_H0 ;  /* 0x2000001cff037230 */ /* 0x018fe20000004100 */
[----:B------:R-:W-:Y:S01]  /*78c0*/  ISETP.NE.AND P0, PT, R60, RZ, PT ;  /* 0x000000ff3c00720c */ /* 0x000fe20003f05270 */
[----:B------:R-:W-:Y:S01]  /*78d0*/  HADD2.F32 R20, -RZ, R30.H0_H0 ;  /* 0x2000001eff147230 */ /* 0x000fe20000004100 */
[----:B------:R-:W-:Y:S09]  /*78e0*/  BSSY.RECONVERGENT B0, `(.L_x_129) ;  /* 0x0000058000007945 */ /* 0x000ff20003800200 */
[----:B-1----:R-:W1:Y:S02]  /*78f0*/  LDTM.x16 R4, tmem[UR4+0x10] ;  /* 0x00001004000479ee */ /* 0x002e640008240000 */
[C---:B-1----:R-:W-:Y:S01]  /*7900*/  FMUL R0, R24.reuse, R4 ;  /* 0x0000000418007220 */ /* 0x042fe20000400000 */
[----:B------:R-:W-:Y:S02]  /*7910*/  HADD2.F32 R4, -RZ, R28.H1_H1 ;  /* 0x3000001cff047230 */ /* 0x000fe40000004100 */
[C---:B------:R-:W-:Y:S01]  /*7920*/  FMUL R2, R24.reuse, R5 ;  /* 0x0000000518027220 */ /* 0x040fe20000400000 */
[--C-:B------:R-:W-:Y:S02]  /*7930*/  HADD2.F32 R5, -RZ, R29.reuse.H0_H0 ;  /* 0x2000001dff057230 */ /* 0x100fe40000004100 */
[C---:B------:R-:W-:Y:S01]  /*7940*/  FFMA R0, R27.reuse, R3, R0 ;  /* 0x000000031b007223 */ /* 0x040fe20000000000 */
[C---:B------:R-:W-:Y:S01]  /*7950*/  FMUL R3, R24.reuse, R6 ;  /* 0x0000000618037220 */ /* 0x040fe20000400000 */
[----:B------:R-:W-:Y:S02]  /*7960*/  HADD2.F32 R6, -RZ, R29.H1_H1 ;  /* 0x3000001dff067230 */ /* 0x000fe40000004100 */
[C---:B------:R-:W-:Y:S01]  /*7970*/  FFMA R2, R27.reuse, R4, R2 ;  /* 0x000000041b027223 */ /* 0x040fe20000000002 */
[C---:B------:R-:W-:Y:S01]  /*7980*/  FMUL R7, R24.reuse, R7 ;  /* 0x0000000718077220 */ /* 0x040fe20000400000 */
[C---:B------:R-:W-:Y:S01]  /*7990*/  FFMA R3, R27.reuse, R5, R3 ;  /* 0x000000051b037223 */ /* 0x040fe20000000003 */
[C---:B------:R-:W-:Y:S01]  /*79a0*/  FMUL R4, R24.reuse, R8 ;  /* 0x0000000818047220 */ /* 0x040fe20000400000 */
[----:B------:R-:W-:Y:S01]  /*79b0*/  FMUL R5, R24, R9 ;  /* 0x0000000918057220 */ /* 0x000fe20000400000 */
[----:B------:R-:W-:Y:S01]  /*79c0*/  F2FP.F16.F32.PACK_AB R32, R2, R0 ;  /* 0x000000000220723e */ /* 0x000fe200000000ff */
[C---:B------:R-:W-:Y:S01]  /*79d0*/  FFMA R7, R27.reuse, R6, R7 ;  /* 0x000000061b077223 */ /* 0x040fe20000000007 */
[----:B------:R-:W-:Y:S02]  /*79e0*/  HADD2.F32 R0, -RZ, R30.H1_H1 ;  /* 0x3000001eff007230 */ /* 0x000fe40000004100 */
[----:B------:R-:W-:Y:S01]  /*79f0*/  FFMA R4, R27, R20, R4 ;  /* 0x000000141b047223 */ /* 0x000fe20000000004 */
[--C-:B------:R-:W-:Y:S02]  /*7a00*/  HADD2.F32 R2, -RZ, R31.reuse.H0_H0 ;  /* 0x2000001fff027230 */ /* 0x100fe40000004100 */
[C---:B------:R-:W-:Y:S01]  /*7a10*/  FMUL R6, R24.reuse, R10 ;  /* 0x0000000a18067220 */ /* 0x040fe20000400000 */
[----:B------:R-:W-:Y:S01]  /*7a20*/  F2FP.F16.F32.PACK_AB R33, R7, R3 ;  /* 0x000000030721723e */ /* 0x000fe200000000ff */
[----:B------:R-:W-:Y:S02]  /*7a30*/  HADD2.F32 R3, -RZ, R31.H1_H1 ;  /* 0x3000001fff037230 */ /* 0x000fe40000004100 */
[C---:B------:R-:W-:Y:S01]  /*7a40*/  FFMA R5, R27.reuse, R0, R5 ;  /* 0x000000001b057223 */ /* 0x040fe20000000005 */
[C---:B------:R-:W-:Y:S01]  /*7a50*/  FMUL R11, R24.reuse, R11 ;  /* 0x0000000b180b7220 */ /* 0x040fe20000400000 */
[--C-:B------:R-:W-:Y:S02]  /*7a60*/  HADD2.F32 R7, -RZ, R36.reuse.H0_H0 ;  /* 0x20000024ff077230 */ /* 0x100fe40000004100 */
[C---:B------:R-:W-:Y:S01]  /*7a70*/  FMUL R8, R24.reuse, R12 ;  /* 0x0000000c18087220 */ /* 0x040fe20000400000 */
[----:B------:R-:W-:Y:S02]  /*7a80*/  HADD2.F32 R0, -RZ, R36.H1_H1 ;  /* 0x30000024ff007230 */ /* 0x000fe40000004100 */
[C---:B------:R-:W-:Y:S01]  /*7a90*/  FMUL R9, R24.reuse, R13 ;  /* 0x0000000d18097220 */ /* 0x040fe20000400000 */
[C---:B------:R-:W-:Y:S01]  /*7aa0*/  FFMA R6, R27.reuse, R2, R6 ;  /* 0x000000021b067223 */ /* 0x040fe20000000006 */
[C---:B------:R-:W-:Y:S01]  /*7ab0*/  FFMA R11, R27.reuse, R3, R11 ;  /* 0x000000031b0b7223 */ /* 0x040fe2000000000b */
[C---:B------:R-:W-:Y:S01]  /*7ac0*/  FFMA R8, R27.reuse, R7, R8 ;  /* 0x000000071b087223 */ /* 0x040fe20000000008 */
[C---:B------:R-:W-:Y:S01]  /*7ad0*/  FFMA R9, R27.reuse, R0, R9 ;  /* 0x000000001b097223 */ /* 0x040fe20000000009 */
[--C-:B------:R-:W-:Y:S02]  /*7ae0*/  HADD2.F32 R2, -RZ, R37.reuse.H0_H0 ;  /* 0x20000025ff027230 */ /* 0x100fe40000004100 */
[C---:B------:R-:W-:Y:S01]  /*7af0*/  FMUL R10, R24.reuse, R14 ;  /* 0x0000000e180a7220 */ /* 0x040fe20000400000 */
[----:B------:R-:W-:Y:S02]  /*7b00*/  HADD2.F32 R0, -RZ, R37.H1_H1 ;  /* 0x30000025ff007230 */ /* 0x000fe40000004100 */
[C---:B------:R-:W-:Y:S01]  /*7b10*/  FMUL R15, R24.reuse, R15 ;  /* 0x0000000f180f7220 */ /* 0x040fe20000400000 */
[C---:B------:R-:W-:Y:S01]  /*7b20*/  FMUL R12, R24.reuse, R16 ;  /* 0x00000010180c7220 */ /* 0x040fe20000400000 */
[C---:B------:R-:W-:Y:S01]  /*7b30*/  FFMA R10, R27.reuse, R2, R10 ;  /* 0x000000021b0a7223 */ /* 0x040fe2000000000a */
[--C-:B------:R-:W-:Y:S02]  /*7b40*/  HADD2.F32 R2, -RZ, R38.reuse.H0_H0 ;  /* 0x20000026ff027230 */ /* 0x100fe40000004100 */
[----:B------:R-:W-:Y:S01]  /*7b50*/  FFMA R15, R27, R0, R15 ;  /* 0x000000001b0f7223 */ /* 0x000fe2000000000f */
[----:B------:R-:W-:Y:S01]  /*7b60*/  HADD2.F32 R0, -RZ, R38.H1_H1 ;  /* 0x30000026ff007230 */ /* 0x000fe20000004100 */
[----:B------:R-:W-:Y:S01]  /*7b70*/  F2FP.F16.F32.PACK_AB R34, R5, R4 ;  /* 0x000000040522723e */ /* 0x000fe200000000ff */
        /* <DEDUP_REMOVED lines=14> */
[----:B------:R-:W-:Y:S02]  /*7c60*/  F2FP.F16.F32.PACK_AB R11, R19, R14 ;  /* 0x0000000e130b723e */ /* 0x000fe400000000ff */
[----:B------:R-:W-:Y:S02]  /*7c70*/  MOV R2, UR46 ;  /* 0x0000002e00027c02 */ /* 0x000fe40008000f00 */
[----:B------:R-:W-:Y:S01]  /*7c80*/  MOV R0, UR47 ;  /* 0x0000002f00007c02 */ /* 0x000fe20008000f00 */
[----:B------:R1:W-:Y:S01]  /*7c90*/  STS.128 [R62+0x1200], R8 ;  /* 0x001200083e007388 */ /* 0x0003e20000000c00 */
[----:B------:R-:W-:Y:S02]  /*7ca0*/  @P6 LEA R2, R2, UR43, 0x3 ;  /* 0x0000002b02026c11 */ /* 0x000fe4000f8e18ff */
[----:B------:R-:W-:Y:S02]  /*7cb0*/  @P6 SHF.L.U32 R3, R59, 0x1f, RZ ;  /* 0x0000001f3b036819 */ /* 0x000fe400000006ff */
[----:B------:R-:W-:Y:S01]  /*7cc0*/  @P6 IADD3 R2, PT, PT, R2, 0x80, RZ ;  /* 0x0000008002026810 */ /* 0x000fe20007ffe0ff */
[----:B------:R-:W-:Y:S01]  /*7cd0*/  @!PT LDS RZ, [RZ] ;  /* 0x00000000fffff984 */ /* 0x000fe20000000800 */
[----:B------:R-:W-:Y:S01]  /*7ce0*/  @!PT LDS RZ, [RZ] ;  /* 0x00000000fffff984 */ /* 0x000fe20000000800 */
[----:B------:R-:W-:Y:S01]  /*7cf0*/  @!PT LDS RZ, [RZ] ;  /* 0x00000000fffff984 */ /* 0x000fe20000000800 */
[----:B------:R-:W-:Y:S01]  /*7d00*/  @!PT LDS RZ, [RZ] ;  /* 0x00000000fffff984 */ /* 0x000fe20000000800 */
[----:B------:R2:W-:Y:S06]  /*7d10*/  MEMBAR.ALL.CTA ;  /* 0x0000000000007992 */ /* 0x0005ec0000008000 */
[----:B--2---:R-:W2:Y:S01]  /*7d20*/  FENCE.VIEW.ASYNC.S ;  /* 0x00000000000073c6 */ /* 0x004ea20000000000 */
[----:B------:R-:W-:Y:S02]  /*7d30*/  @P6 PRMT R0, R0, 0x654, R2 ;  /* 0x0000065400006816 */ /* 0x000fe40000000002 */
[----:B------:R-:W-:Y:S01]  /*7d40*/  LEA R2, R26, UR43, 0x3 ;  /* 0x0000002b1a027c11 */ /* 0x000fe2000f8e18ff */
[----:B--2---:R-:W-:Y:S06]  /*7d50*/  BAR.SYNC.DEFER_BLOCKING 0x1, 0x80 ;  /* 0x0042000000007b1d */ /* 0x004fec0000010000 */
[----:B------:R-:W-:Y:S05]  /*7d60*/  @P0 BRA `(.L_x_130) ;  /* 0x00000000003c0947 */ /* 0x000fea0003800000 */
[----:B------:R-:W2:Y:S01]  /*7d70*/  LDCU.64 UR6, c[0x0][0x348] ;  /* 0x00006900ff0677ac */ /* 0x000ea20008000a00 */
[----:B------:R-:W-:Y:S02]  /*7d80*/  UIADD3 UR13, UPT, UPT, UR49, 0x10, URZ ;  /* 0x00000010310d7890 */ /* 0x000fe4000fffe0ff */
[----:B------:R-:W-:Y:S01]  /*7d90*/  UIADD3 UR12, UPT, UPT, UR43, 0x1200, URZ ;  /* 0x000012002b0c7890 */ /* 0x000fe2000fffe0ff */
[----:B------:R-:W-:Y:S01]  /*7da0*/  UMOV UR14, UR50 ;  /* 0x00000032000e7c82 */ /* 0x000fe20008000000 */
[----:B------:R-:W-:Y:S01]  /*7db0*/  UMOV UR15, UR36 ;  /* 0x00000024000f7c82 */ /* 0x000fe20008000000 */
[----:B------:R-:W-:Y:S02]  /*7dc0*/  UIADD3 UR9, UPT, UPT, UR49, 0x50, URZ ;  /* 0x0000005031097890 */ /* 0x000fe4000fffe0ff */
[----:B------:R-:W-:Y:S01]  /*7dd0*/  UIADD3 UR8, UPT, UPT, UR43, 0x1a00, URZ ;  /* 0x00001a002b087890 */ /* 0x000fe2000fffe0ff */
[----:B------:R-:W-:Y:S01]  /*7de0*/  UMOV UR10, UR50 ;  /* 0x00000032000a7c82 */ /* 0x000fe20008000000 */
[----:B------:R-:W-:Y:S01]  /*7df0*/  UMOV UR11, UR36 ;  /* 0x00000024000b7c82 */ /* 0x000fe20008000000 */
[----:B--2---:R-:W-:Y:S04]  /*7e00*/  UIADD3 UR4, UP0, UPT, UR6, 0x680, URZ ;  /* 0x0000068006047890 */ /* 0x004fe8000ff1e0ff */
[----:B------:R-:W-:Y:S09]  /*7e10*/  UIADD3.X UR5, UPT, UPT, URZ, UR7, URZ, UP0, !UPT ;  /* 0x00000007ff057290 */ /* 0x000ff200087fe4ff */
[----:B------:R2:W-:Y:S01]  /*7e20*/  UTMASTG.3D [UR12], [UR4] ;  /* 0x0000000c040073b5 */ /* 0x0005e20008010000 */
[----:B------:R2:W-:Y:S01]  /*7e30*/  UTMASTG.3D [UR8], [UR4] ;  /* 0x00000008040073b5 */ /* 0x0005e20008010000 */
[----:B------:R0:W-:Y:S01]  /*7e40*/  UTMACMDFLUSH ;  /* 0x00000000000079b7 */ /* 0x0001e20000000000 */
[----:B--2---:R-:W-:Y:S04]  /*7e50*/  DEPBAR.LE SB0, 0x1 ;  /* 0x000080400000791a */ /* 0x004fe80000000000 */
.L_x_130:
[----:B------:R-:W-:Y:S05]  /*7e60*/  BSYNC.RECONVERGENT B0 ;  /* 0x0000000000007941 */ /* 0x000fea0003800200 */
.L_x_129:
[----:B------:R-:W-:Y:S01]  /*7e70*/  BAR.SYNC.DEFER_BLOCKING 0x1, 0x80 ;  /* 0x0042000000007b1d */ /* 0x000fe20000010000 */
[----:B------:R-:W-:Y:S04]  /*7e80*/  UIADD3 UR4, UPT, UPT, UR46, 0x1, URZ ;  /* 0x000000012e047890 */ /* 0x000fe8000fffe0ff */
[----:B------:R-:W-:Y:S04]  /*7e90*/  UISETP.NE.AND UP0, UPT, UR4, 0x4, UPT ;  /* 0x000000040400788c */ /* 0x000fe8000bf05270 */
[----:B------:R-:W-:Y:S01]  /*7ea0*/  USEL UR44, UR4, URZ, UP0 ;  /* 0x000000ff042c7287 */ /* 0x000fe20008000000 */
[----:B------:R2:W-:Y:S01]  /*7eb0*/  @P6 SYNCS.ARRIVE.TRANS64.RED.A1T0 RZ, [R0+URZ], RZ ;  /* 0x000000ff00ff69a7 */ /* 0x0005e200081004ff */
[----:B------:R-:W-:Y:S01]  /*7ec0*/  BSSY B1, `(.L_x_131) ;  /* 0x0000013000017945 */ /* 0x000fe20003800000 */
[----:B------:R-:W3:Y:S02]  /*7ed0*/  @P6 SYNCS.PHASECHK.TRANS64.TRYWAIT P0, [R2+URZ+0x60], R3 ;  /* 0x00006003020065a7 */ /* 0x000ee400080011ff */
[----:B---3--:R-:W-:Y:S01]  /*7ee0*/  @P6 SEL R63, RZ, 0x1, !P0 ;  /* 0x00000001ff3f6807 */ /* 0x008fe20004000000 */
[----:B--2---:R-:W-:Y:S06]  /*7ef0*/  @!P6 BRA `(.L_x_132) ;  /* 0x00000000003ce947 */ /* 0x004fec0003800000 */
[----:B------:R-:W-:Y:S01]  /*7f00*/  ISETP.NE.AND P1, PT, R64, RZ, PT ;  /* 0x000000ff4000720c */ /* 0x000fe20003f25270 */
[----:B------:R-:W-:Y:S01]  /*7f10*/  BSSY B0, `(.L_x_133) ;  /* 0x0000009000007945 */ /* 0x000fe20003800000 */
[----:B------:R-:W-:Y:S11]  /*7f20*/  ISETP.NE.AND P0, PT, R63, RZ, PT ;  /* 0x000000ff3f00720c */ /* 0x000ff60003f05270 */
[----:B------:R-:W-:Y:S05]  /*7f30*/  @P1 IMAD R3, R26, 0x1000, R56 ;  /* 0x000010001a031824 */ /* 0x000fea00078e0238 */
[----:B------:R-:W-:Y:S05]  /*7f40*/  @P1 IADD3 R0, PT, PT, R3, UR43, RZ ;  /* 0x0000002b03001c10 */ /* 0x000fea000fffe0ff */
[----:B------:R-:W-:Y:S01]  /*7f50*/  @P1 IMAD.IADD R0, R65, 0x1, R0 ;  /* 0x0000000141001824 */ /* 0x000fe200078e0200 */
[----:B------:R-:W-:Y:S06]  /*7f60*/  @P0 BRA `(.L_x_134) ;  /* 0x00000000000c0947 */ /* 0x000fec0003800000 */
[----:B------:R-:W-:Y:S04]  /*7f70*/  SHF.L.U32 R4, R59, 0x1f, RZ ;  /* 0x0000001f3b047819 */ /* 0x000fe800000006ff */
[----:B------:R-:W2:Y:S02]  /*7f80*/  SYNCS.PHASECHK.TRANS64.TRYWAIT P0, [R2+URZ+0x60], R4 ;  /* 0x00006004020075a7 */ /* 0x000ea400080011ff */
[----:B--2---:R-:W-:Y:S05]  /*7f90*/  @!P0 BRA `(.L_x_135) ;  /* 0x0000002000308947 */ /* 0x004fea0003800000 */
.L_x_134:
[----:B------:R-:W-:Y:S05]  /*7fa0*/  BSYNC B0 ;  /* 0x0000000000007941 */ /* 0x000fea0003800000 */
.L_x_133:
[----:B------:R-:W-:Y:S02]  /*7fb0*/  ISETP.NE.AND P0, PT, R64, RZ, PT ;  /* 0x000000ff4000720c */ /* 0x000fe40003f05270 */
[----:B------:R-:W-:Y:S11]  /*7fc0*/  IADD3 R26, PT, PT, R26, 0x1, RZ ;  /* 0x000000011a1a7810 */ /* 0x000ff60007ffe0ff */
[----:B------:R3:W4:Y:S04]  /*7fd0*/  @P0 LDS.128 R28, [R3+UR43+0x200] ;  /* 0x0002002b031c0984 */ /* 0x0007280008000c00 */
[----:B------:R3:W1:Y:S02]  /*7fe0*/  @P0 LDS.128 R36, [R0+0x200] ;  /* 0x0002000000240984 */ /* 0x0006640000000c00 */
.L_x_132:
[----:B------:R-:W-:Y:S05]  /*7ff0*/  BSYNC B1 ;  /* 0x0000000000017941 */ /* 0x000fea0003800000 */
.L_x_131:
[----:B---3--:R-:W-:Y:S05]  /*8000*/  VIADD R0, R25, 0x20 ;  /* 0x0000002019007836 */ /* 0x008fea0000000000 */
[----:B------:R-:W-:Y:S04]  /*8010*/  SHF.R.U32.HI R0, RZ, 0x15, R0 ;  /* 0x00000015ff007819 */ /* 0x000fe80000011600 */
[----:B------:R-:W-:Y:S11]  /*8020*/  LOP3.LUT P0, RZ, R0, 0x3, R47, 0x48, !PT ;  /* 0x0000000300ff7812 */ /* 0x000ff6000780482f */
[----:B------:R-:W-:Y:S02]  /*8030*/  @!UPT UIADD3 URZ, UPT, UPT, URZ, URZ, URZ ;  /* 0x000000fffffff290 */ /* 0x000fe4000fffe0ff */
[----:B------:R-:W-:Y:S05]  /*8040*/  @!P0 BRA `(.L_x_136) ;  /* 0x0000000000408947 */ /* 0x000fea0003800000 */
[----:B------:R-:W3:Y:S01]  /*8050*/  LDCU.64 UR8, c[0x4][0x70] ;  /* 0x01000e00ff0877ac */ /* 0x000ee20008000a00 */
[----:B------:R-:W-:Y:S01]  /*8060*/  MOV R3, 0x0 ;  /* 0x0000000000037802 */ /* 0x000fe20000000f00 */
[----:B------:R-:W-:Y:S02]  /*8070*/  HFMA2 R12, -RZ, RZ, 0, 5.9604644775390625e-08 ;  /* 0x00000001ff0c7431 */ /* 0x000fe400000001ff */
[----:B-1----:R-:W-:Y:S02]  /*8080*/  IMAD.MOV.U32 R8, RZ, RZ, 0x192 ;  /* 0x00000192ff087424 */ /* 0x002fe400078e00ff */
[----:B------:R-:W-:Y:S01]  /*8090*/  IMAD.MOV.U32 R13, RZ, RZ, RZ ;  /* 0x000000ffff0d7224 */ /* 0x000fe200078e00ff */
[----:B------:R-:W1:Y:S01]  /*80a0*/  LDCU.64 UR6, c[0x4][0x78] ;  /* 0x01000f00ff0677ac */ /* 0x000e620008000a00 */
[----:B--2---:R-:W2:Y:S01]  /*80b0*/  LDC.64 R2, c[0x4][R3] ;  /* 0x0100000003027b82 */ /* 0x004ea20000000a00 */
[----:B------:R-:W5:Y:S01]  /*80c0*/  LDCU.64 UR4, c[0x4][0x10] ;  /* 0x01000200ff0477ac */ /* 0x000f620008000a00 */
[----:B---3--:R-:W-:Y:S01]  /*80d0*/  MOV R5, UR9 ;  /* 0x0000000900057c02 */ /* 0x008fe20008000f00 */
[----:B------:R-:W-:Y:S01]  /*80e0*/  IMAD.U32 R4, RZ, RZ, UR8 ;  /* 0x00000008ff047e24 */ /* 0x000fe2000f8e00ff */
[----:B-1----:R-:W-:Y:S01]  /*80f0*/  MOV R7, UR7 ;  /* 0x0000000700077c02 */ /* 0x002fe20008000f00 */
[----:B------:R-:W-:Y:S01]  /*8100*/  IMAD.U32 R6, RZ, RZ, UR6 ;  /* 0x00000006ff067e24 */ /* 0x000fe2000f8e00ff */
[----:B-----5:R-:W-:Y:S01]  /*8110*/  MOV R11, UR5 ;  /* 0x00000005000b7c02 */ /* 0x020fe20008000f00 */
[----:B------:R-:W-:Y:S02]  /*8120*/  IMAD.U32 R10, RZ, RZ, UR4 ;  /* 0x00000004ff0a7e24 */ /* 0x000fe4000f8e00ff */
[----:B------:R-:W-:Y:S07]  /*8130*/  LEPC R20, `(.L_x_136) ;  /* 0x000000001014794e */ /* 0x000fee0000000000 */
[----:B--2-4-:R-:W-:Y:S05]  /*8140*/  CALL.ABS.NOINC R2 ;  /* 0x0000000002007343 */ /* 0x014fea0003c00000 */
.L_x_136:
[----:B------:R-:W-:Y:S01]  /*8150*/  ISETP.NE.AND P6, PT, R61, RZ, PT ;  /* 0x000000ff3d00720c */ /* 0x000fe20003fc5270 */
[----:B------:R-:W-:Y:S05]  /*8160*/  WARPSYNC.ALL ;  /* 0x0000000000007948 */ /* 0x000fea0003800000 */
[----:B------:R-:W-:Y:S01]  /*8170*/  R2UR UR4, R25 ;  /* 0x00000000190472ca */ /* 0x000fe200000e0000 */
[----:B----4-:R-:W-:Y:S01]  /*8180*/  HADD2.F32 R3, -RZ, R28.H0_H0 ;  /* 0x2000001cff037230 */ /* 0x010fe20000004100 */
[----:B------:R-:W-:Y:S01]  /*8190*/  ISETP.NE.AND P0, PT, R60, RZ, PT ;  /* 0x000000ff3c00720c */ /* 0x000fe20003f05270 */
[----:B------:R-:W-:Y:S01]  /*81a0*/  HADD2.F32 R20, -RZ, R30.H0_H0 ;  /* 0x2000001eff147230 */ /* 0x000fe20000004100 */
[----:B------:R-:W-:Y:S09]  /*81b0*/  BSSY.RECONVERGENT B0, `(.L_x_137) ;  /* 0x0000058000007945 */ /* 0x000ff20003800200 */
[----:B-12---:R-:W1:Y:S02]  /*81c0*/  LDTM.x16 R4, tmem[UR4+0x20] ;  /* 0x00002004000479ee */ /* 0x006e640008240000 */
        /* <DEDUP_REMOVED lines=59> */
[----:B------:R-:W-:Y:S02]  /*8580*/  LEA R3, R26, UR43, 0x3 ;  /* 0x0000002b1a037c11 */ /* 0x000fe4000f8e18ff */
        /* <DEDUP_REMOVED lines=8> */
[----:B------:R-:W-:Y:S01]  /*8610*/  @P6 SHF.L.U32 R2, R59, 0x1f, RZ ;  /* 0x0000001f3b026819 */ /* 0x000fe200000006ff */
        /* <DEDUP_REMOVED lines=17> */
.L_x_138:
[----:B------:R-:W-:Y:S05]  /*8730*/  BSYNC.RECONVERGENT B0 ;  /* 0x0000000000007941 */ /* 0x000fea0003800200 */
.L_x_137:
        /* <DEDUP_REMOVED lines=19> */
.L_x_142:
[----:B------:R-:W-:Y:S05]  /*8870*/  BSYNC B0 ;  /* 0x0000000000007941 */ /* 0x000fea0003800000 */
.L_x_141:
[----:B------:R-:W-:Y:S11]  /*8880*/  ISETP.NE.AND P0, PT, R64, RZ, PT ;  /* 0x000000ff4000720c */ /* 0x000ff60003f05270 */
[----:B------:R-:W-:Y:S02]  /*8890*/  @!UPT UIADD3 URZ, UPT, UPT, URZ, URZ, URZ ;  /* 0x000000fffffff290 */ /* 0x000fe4000fffe0ff */
[----:B------:R3:W4:Y:S04]  /*88a0*/  @P0 LDS.128 R28, [R26+UR43+0x200] ;  /* 0x0002002b1a1c0984 */ /* 0x0007280008000c00 */
[----:B------:R3:W1:Y:S02]  /*88b0*/  @P0 LDS.128 R36, [R65+0x200] ;  /* 0x0002000041240984 */ /* 0x0006640000000c00 */
.L_x_140:
[----:B------:R-:W-:Y:S05]  /*88c0*/  BSYNC B1 ;  /* 0x0000000000017941 */ /* 0x000fea0003800000 */
.L_x_139:
[----:B--2---:R-:W-:Y:S05]  /*88d0*/  VIADD R0, R25, 0x30 ;  /* 0x0000003019007836 */ /* 0x004fea0000000000 */
[----:B------:R-:W-:Y:S04]  /*88e0*/  SHF.R.U32.HI R0, RZ, 0x15, R0 ;  /* 0x00000015ff007819 */ /* 0x000fe80000011600 */
[----:B------:R-:W-:Y:S11]  /*88f0*/  LOP3.LUT P0, RZ, R0, 0x3, R47, 0x48, !PT ;  /* 0x0000000300ff7812 */ /* 0x000ff6000780482f */
[----:B------:R-:W-:Y:S02]  /*8900*/  @!UPT UIADD3 URZ, UPT, UPT, URZ, URZ, URZ ;  /* 0x000000fffffff290 */ /* 0x000fe4000fffe0ff */
[----:B------:R-:W-:Y:S05]  /*8910*/  @!P0 BRA `(.L_x_144) ;  /* 0x0000000000408947 */ /* 0x000fea0003800000 */
[----:B------:R-:W2:Y:S01]  /*8920*/  LDCU.64 UR8, c[0x4][0x70] ;  /* 0x01000e00ff0877ac */ /* 0x000ea20008000a00 */
[----:B------:R-:W-:Y:S01]  /*8930*/  MOV R3, 0x0 ;  /* 0x0000000000037802 */ /* 0x000fe20000000f00 */
        /* <DEDUP_REMOVED lines=14> */
.L_x_144:
[----:B------:R-:W-:Y:S01]  /*8a20*/  ISETP.NE.AND P0, PT, R60, RZ, PT ;  /* 0x000000ff3c00720c */ /* 0x000fe20003f05270 */
[----:B------:R-:W-:Y:S05]  /*8a30*/  WARPSYNC.ALL ;  /* 0x0000000000007948 */ /* 0x000fea0003800000 */
[----:B------:R-:W-:Y:S01]  /*8a40*/  R2UR UR4, R25 ;  /* 0x00000000190472ca */ /* 0x000fe200000e0000 */
[--C-:B----4-:R-:W-:Y:S01]  /*8a50*/  HADD2.F32 R20, -RZ, R28.reuse.H0_H0 ;  /* 0x2000001cff147230 */ /* 0x110fe20000004100 */
[----:B------:R-:W-:Y:S01]  /*8a60*/  IADD3 R53, PT, PT, R53, 0xf0, RZ ;  /* 0x000000f035357810 */ /* 0x000fe20007ffe0ff */
[----:B------:R-:W-:Y:S01]  /*8a70*/  HADD2.F32 R21, -RZ, R28.H1_H1 ;  /* 0x3000001cff157230 */ /* 0x000fe20000004100 */
[----:B------:R-:W-:Y:S01]  /*8a80*/  BSSY.RECONVERGENT B0, `(.L_x_145) ;  /* 0x0000054000007945 */ /* 0x000fe20003800200 */
[--C-:B------:R-:W-:Y:S01]  /*8a90*/  HADD2.F32 R25, -RZ, R29.reuse.H0_H0 ;  /* 0x2000001dff197230 */ /* 0x100fe20000004100 */
[----:B------:R-:W-:Y:S01]  /*8aa0*/  LOP3.LUT R53, R53, 0xfefffff8, RZ, 0xc0, !PT ;  /* 0xfefffff835357812 */ /* 0x000fe200078ec0ff */
[----:B---3--:R-:W-:Y:S02]  /*8ab0*/  HADD2.F32 R26, -RZ, R29.H1_H1 ;  /* 0x3000001dff1a7230 */ /* 0x008fe40000004100 */
[--C-:B------:R-:W-:Y:S02]  /*8ac0*/  HADD2.F32 R28, -RZ, R30.reuse.H0_H0 ;  /* 0x2000001eff1c7230 */ /* 0x100fe40000004100 */
[----:B------:R-:W-:Y:S02]  /*8ad0*/  HADD2.F32 R29, -RZ, R30.H1_H1 ;  /* 0x3000001eff1d7230 */ /* 0x000fe40000004100 */
[----:B-1----:R-:W1:Y:S01]  /*8ae0*/  LDTM.x16 R4, tmem[UR4+0x30] ;  /* 0x00003004000479ee */ /* 0x002e620008240000 */
[----:B------:R-:W-:Y:S01]  /*8af0*/  NOP ;  /* 0x0000000000007918 */ /* 0x000fe20000000000 */
[----:B-1----:R1:W-:Y:S01]  /*8b00*/  SYNCS.ARRIVE.TRANS64.RED.A1T0 RZ, [R53+URZ], RZ ;  /* 0x000000ff35ff79a7 */ /* 0x0023e200081004ff */
[--C-:B------:R-:W-:Y:S02]  /*8b10*/  HADD2.F32 R30, -RZ, R31.reuse.H0_H0 ;  /* 0x2000001fff1e7230 */ /* 0x100fe40000004100 */
[----:B------:R-:W-:Y:S02]  /*8b20*/  HADD2.F32 R31, -RZ, R31.H1_H1 ;  /* 0x3000001fff1f7230 */ /* 0x000fe40000004100 */
        /* <DEDUP_REMOVED lines=8> */
[C---:B------:R-:W-:Y:S01]  /*8bb0*/  FMUL R4, R24.reuse, R4 ;  /* 0x0000000418047220 */ /* 0x040fe20000400000 */
[C---:B------:R-:W-:Y:S01]  /*8bc0*/  FMUL R5, R24.reuse, R5 ;  /* 0x0000000518057220 */ /* 0x040fe20000400000 */
[C---:B------:R-:W-:Y:S01]  /*8bd0*/  FMUL R6, R24.reuse, R6 ;  /* 0x0000000618067220 */ /* 0x040fe20000400000 */
[C---:B------:R-:W-:Y:S01]  /*8be0*/  FMUL R7, R24.reuse, R7 ;  /* 0x0000000718077220 */ /* 0x040fe20000400000 */
[C---:B------:R-:W-:Y:S01]  /*8bf0*/  FFMA R4, R27.reuse, R20, R4 ;  /* 0x000000141b047223 */ /* 0x040fe20000000004 */
        /* <DEDUP_REMOVED lines=15> */
[C---:B------:R-:W-:Y:S01]  /*8cf0*/  FMUL R12, R24.reuse, R16 ;  /* 0x00000010180c7220 */ /* 0x040fe20000400000 */
[C---:B------:R-:W-:Y:S01]  /*8d00*/  FFMA R0, R27.reuse, R32, R0 ;  /* 0x000000201b007223 */ /* 0x040fe20000000000 */
[C---:B------:R-:W-:Y:S01]  /*8d10*/  FMUL R13, R24.reuse, R17 ;  /* 0x00000011180d7220 */ /* 0x040fe20000400000 */
[----:B------:R-:W-:Y:S01]  /*8d20*/  FFMA R2, R27, R33, R2 ;  /* 0x000000211b027223 */ /* 0x000fe20000000002 */
[----:B------:R-:W-:Y:S01]  /*8d30*/  F2FP.F16.F32.PACK_AB R4, R5, R4 ;  /* 0x000000040504723e */ /* 0x000fe200000000ff */
[C---:B------:R-:W-:Y:S01]  /*8d40*/  FMUL R14, R24.reuse, R18 ;  /* 0x00000012180e7220 */ /* 0x040fe20000400000 */
[----:B------:R-:W-:Y:S01]  /*8d50*/  FFMA R3, R27, R34, R3 ;  /* 0x000000221b037223 */ /* 0x000fe20000000003 */
[----:B------:R-:W-:Y:S01]  /*8d60*/  F2FP.F16.F32.PACK_AB R5, R7, R6 ;  /* 0x000000060705723e */ /* 0x000fe200000000ff */
[----:B------:R-:W-:Y:S01]  /*8d70*/  FFMA R15, R27, R35, R15 ;  /* 0x000000231b0f7223 */ /* 0x000fe2000000000f */
[----:B------:R-:W-:Y:S01]  /*8d80*/  FMUL R19, R24, R19 ;  /* 0x0000001318137220 */ /* 0x000fe20000400000 */
[----:B------:R-:W-:Y:S01]  /*8d90*/  F2FP.F16.F32.PACK_AB R6, R9, R8 ;  /* 0x000000080906723e */ /* 0x000fe200000000ff */
[----:B------:R-:W-:Y:S01]  /*8da0*/  FFMA R12, R27, R36, R12 ;  /* 0x000000241b0c7223 */ /* 0x000fe2000000000c */
[----:B------:R-:W-:Y:S01]  /*8db0*/  F2FP.F16.F32.PACK_AB R7, R11, R10 ;  /* 0x0000000a0b07723e */ /* 0x000fe200000000ff */
[C---:B------:R-:W-:Y:S01]  /*8dc0*/  FFMA R13, R27.reuse, R37, R13 ;  /* 0x000000251b0d7223 */ /* 0x040fe2000000000d */
[C---:B------:R-:W-:Y:S01]  /*8dd0*/  FFMA R14, R27.reuse, R38, R14 ;  /* 0x000000261b0e7223 */ /* 0x040fe2000000000e */
[----:B------:R-:W-:Y:S01]  /*8de0*/  FFMA R19, R27, R39, R19 ;  /* 0x000000271b137223 */ /* 0x000fe20000000013 */
[----:B------:R-:W-:Y:S01]  /*8df0*/  F2FP.F16.F32.PACK_AB R16, R2, R0 ;  /* 0x000000000210723e */ /* 0x000fe200000000ff */
[----:B------:R1:W-:Y:S01]  /*8e00*/  STS.128 [R56+UR43+0x3200], R4 ;  /* 0x0032000438007988 */ /* 0x0003e20008000c2b */
        /* <DEDUP_REMOVED lines=27> */
.L_x_146:
[----:B------:R-:W-:Y:S05]  /*8fc0*/  BSYNC.RECONVERGENT B0 ;  /* 0x0000000000007941 */ /* 0x000fea0003800200 */
.L_x_145:
[----:B------:R-:W-:Y:S01]  /*8fd0*/  BAR.SYNC.DEFER_BLOCKING 0x1, 0x80 ;  /* 0x0042000000007b1d */ /* 0x000fe20000010000 */
[----:B------:R-:W-:Y:S01]  /*8fe0*/  UISETP.NE.AND UP0, UPT, UR52, -0x4, UPT ;  /* 0xfffffffc3400788c */ /* 0x000fe2000bf05270 */
[----:B------:R-:W-:Y:S08]  /*8ff0*/  IADD3 R22, PT, PT, R22, 0x1, RZ ;  /* 0x0000000116167810 */ /* 0x000ff00007ffe0ff */
[----:B------:R-:W-:Y:S05]  /*9000*/  BRA.U !UP0, `(.L_x_147) ;  /* 0x0000000108287547 */ /* 0x000fea000b800000 */
[----:B------:R-:W-:Y:S01]  /*9010*/  ISETP.NE.AND P0, PT, R61, RZ, PT ;  /* 0x000000ff3d00720c */ /* 0x000fe20003f05270 */
[----:B------:R-:W-:Y:S01]  /*9020*/  IMAD.U32 R2, RZ, RZ, UR46 ;  /* 0x0000002eff027e24 */ /* 0x000fe2000f8e00ff */
[----:B------:R-:W-:Y:S01]  /*9030*/  UIADD3 UR4, UPT, UPT, UR46, 0x1, URZ ;  /* 0x000000012e047890 */ /* 0x000fe2000fffe0ff */
[----:B------:R-:W-:Y:S03]  /*9040*/  IMAD.U32 R0, RZ, RZ, UR47 ;  /* 0x0000002fff007e24 */ /* 0x000fe6000f8e00ff */
[----:B------:R-:W-:Y:S04]  /*9050*/  UISETP.NE.AND UP0, UPT, UR4, 0x4, UPT ;  /* 0x000000040400788c */ /* 0x000fe8000bf05270 */
[----:B------:R-:W-:Y:S03]  /*9060*/  USEL UR46, UR4, URZ, UP0 ;  /* 0x000000ff042e7287 */ /* 0x000fe60008000000 */
[----:B------:R-:W-:Y:S05]  /*9070*/  @P0 LEA R2, R2, UR43, 0x3 ;  /* 0x0000002b02020c11 */ /* 0x000fea000f8e18ff */
[----:B------:R-:W-:Y:S05]  /*9080*/  @P0 VIADD R2, R2, 0x80 ;  /* 0x0000008002020836 */ /* 0x000fea0000000000 */
[----:B------:R-:W-:Y:S04]  /*9090*/  @P0 PRMT R0, R0, 0x654, R2 ;  /* 0x0000065400000816 */ /* 0x000fe80000000002 */
[----:B------:R2:W-:Y:S03]  /*90a0*/  @P0 SYNCS.ARRIVE.TRANS64.RED.A1T0 RZ, [R0+URZ], RZ ;  /* 0x000000ff00ff09a7 */ /* 0x0005e600081004ff */
.L_x_147:
[----:B------:R-:W-:Y:S01]  /*90b0*/  R2UR UR4, R50 ;  /* 0x00000000320472ca */ /* 0x000fe200000e0000 */
[----:B------:R-:W-:Y:S01]  /*90c0*/  UISETP.NE.AND UP0, UPT, UR62, URZ, UPT ;  /* 0x000000ff3e00728c */ /* 0x000fe2000bf05270 */
[----:B------:R-:W-:Y:S01]  /*90d0*/  ISETP.NE.AND P0, PT, R55, 0x2, PT ;  /* 0x000000023700780c */ /* 0x000fe20003f05270 */
[----:B------:R-:W-:Y:S01]  /*90e0*/  UIADD3 UR27, UPT, UPT, UR38, UR63, URZ ;  /* 0x0000003f261b7290 */ /* 0x000fe2000fffe0ff */
[----:B------:R-:W-:Y:S01]  /*90f0*/  ISETP.NE.AND P1, PT, R22, 0x4, PT ;  /* 0x000000041600780c */ /* 0x000fe20003f25270 */
[----:B------:R-:W-:Y:S01]  /*9100*/  UIADD3 UR52, UPT, UPT, UR52, 0x4, URZ ;  /* 0x0000000434347890 */ /* 0x000fe2000fffe0ff */
[----:B------:R-:W-:Y:S01]  /*9110*/  SEL R2, RZ, 0x1, P0 ;  /* 0x00000001ff027807 */ /* 0x000fe20000000000 */
[----:B------:R-:W-:Y:S01]  /*9120*/  UMOV UR36, UR61 ;  /* 0x0000003d00247c82 */ /* 0x000fe20008000000 */
[----:B--2---:R-:W-:Y:S02]  /*9130*/  SEL R0, RZ, 0x1, P1 ;  /* 0x00000001ff007807 */ /* 0x004fe40000800000 */
[----:B------:R-:W-:Y:S02]  /*9140*/  LOP3.LUT R57, R57, R2, RZ, 0x3c, !PT ;  /* 0x0000000239397212 */ /* 0x000fe400078e3cff */
[----:B------:R-:W-:Y:S01]  /*9150*/  LOP3.LUT R58, R58, R0, RZ, 0x3c, !PT ;  /* 0x000000003a3a7212 */ /* 0x000fe200078e3cff */
[----:B------:R-:W-:Y:S01]  /*9160*/  UIADD3 UR26, UPT, UPT, UR37, UR4, URZ ;  /* 0x00000004251a7290 */ /* 0x000fe2000fffe0ff */
[----:B------:R-:W-:Y:S02]  /*9170*/  SEL R55, R55, RZ, P0 ;  /* 0x000000ff37377207 */ /* 0x000fe40000000000 */
[----:B------:R-:W-:Y:S01]  /*9180*/  SEL R22, R22, RZ, P1 ;  /* 0x000000ff16167207 */ /* 0x000fe20000800000 */
[----:B------:R-:W-:Y:S08]  /*9190*/  BRA.U UP0, `(.L_x_148) ;  /* 0xffffffcd005c7547 */ /* 0x000ff0000b83ffff */
[----:B------:R-:W-:-:S13]  /*91a0*/  R2UR UR4, R51 ;  /* 0x00000000330472ca */ /* 0x000fda00000e0000 */
[----:B------:R-:W-:-:S09]  /*91b0*/  UISETP.NE.AND UP0, UPT, UR4, URZ, UPT ;  /* 0x000000ff0400728c */ /* 0x000fd2000bf05270 */
[----:B------:R-:W-:Y:S05]  /*91c0*/  BRA.U !UP0, `(.L_x_149) ;  /* 0x0000000108487547 */ /* 0x000fea000b800000 */
[----:B------:R-:W2:Y:S02]  /*91d0*/  LDCU.64 UR4, c[0x0][0x890] ;  /* 0x00011200ff0477ac */ /* 0x000ea40008000a00 */
[----:B--2---:R-:W-:-:S04]  /*91e0*/  UISETP.NE.U32.AND UP0, UPT, UR4, URZ, UPT ;  /* 0x000000ff0400728c */ /* 0x004fc8000bf05070 */
[----:B------:R-:W-:-:S09]  /*91f0*/  UISETP.NE.AND.EX UP0, UPT, UR5, URZ, UPT, UP0 ;  /* 0x000000ff0500728c */ /* 0x000fd2000bf05300 */
[----:B------:R-:W-:Y:S05]  /*9200*/  BRA.U UP0, `(.L_x_150) ;  /* 0x00000001000c7547 */ /* 0x000fea000b800000 */
[----:B------:R-:W-:-:S13]  /*9210*/  FSETP.NEU.AND P0, PT, R27, RZ, PT ;  /* 0x000000ff1b00720b */ /* 0x000fda0003f0d000 */
[----:B------:R-:W-:Y:S05]  /*9220*/  @!P0 EXIT ;  /* 0x000000000000894d */ /* 0x000fea0003800000 */
[----:B------:R-:W-:Y:S05]  /*9230*/  BRA `(.L_x_149) ;  /* 0x00000000002c7947 */ /* 0x000fea0003800000 */
.L_x_150:
[----:B------:R-:W-:Y:S01]  /*9240*/  ISETP.NE.AND P0, PT, R54, RZ, PT ;  /* 0x000000ff3600720c */ /* 0x000fe20003f05270 */
[----:B------:R-:W-:-:S12]  /*9250*/  BSSY.RECONVERGENT B0, `(.L_x_149) ;  /* 0x0000009000007945 */ /* 0x000fd80003800200 */
[----:B------:R-:W-:Y:S05]  /*9260*/  @P0 BRA `(.L_x_151) ;  /* 0x0000000000140947 */ /* 0x000fea0003800000 */
[----:B------:R-:W2:Y:S02]  /*9270*/  LDCU.64 UR4, c[0x0][0x888] ;  /* 0x00011100ff0477ac */ /* 0x000ea40008000a00 */
[----:B--2---:R-:W-:-:S04]  /*9280*/  ISETP.NE.U32.AND P0, PT, RZ, UR4, PT ;  /* 0x00000004ff007c0c */ /* 0x004fc8000bf05070 */
[----:B------:R-:W-:-:S13]  /*9290*/  ISETP.NE.AND.EX P0, PT, RZ, UR5, PT, P0 ;  /* 0x00000005ff007c0c */ /* 0x000fda000bf05300 */
[----:B------:R-:W-:Y:S05]  /*92a0*/  @!P0 EXIT ;  /* 0x000000000000894d */ /* 0x000fea0003800000 */
[----:B------:R-:W-:Y:S05]  /*92b0*/  BRA `(.L_x_152) ;  /* 0x0000000000087947 */ /* 0x000fea0003800000 */
.L_x_151:
[----:B------:R-:W-:-:S13]  /*92c0*/  FSETP.NEU.AND P0, PT, R27, RZ, PT ;  /* 0x000000ff1b00720b */ /* 0x000fda0003f0d000 */
[----:B------:R-:W-:Y:S05]  /*92d0*/  @!P0 EXIT ;  /* 0x000000000000894d */ /* 0x000fea0003800000 */
.L_x_152:
[----:B------:R-:W-:Y:S05]  /*92e0*/  BSYNC.RECONVERGENT B0 ;  /* 0x0000000000007941 */ /* 0x000fea0003800200 */
.L_x_149:
[----:B------:R-:W-:Y:S01]  /*92f0*/  ULEA UR4, UR46, UR43, 0x3 ;  /* 0x0000002b2e047291 */ /* 0x000fe2000f8e18ff */
[----:B------:R-:W-:-:S04]  /*9300*/  DEPBAR.LE SB0, 0x0 ;  /* 0x000080000000791a */ /* 0x000fc80000000000 */
[----:B------:R-:W-:-:S04]  /*9310*/  UIADD3 UR4, UPT, UPT, UR4, 0x80, URZ ;  /* 0x0000008004047890 */ /* 0x000fc8000fffe0ff */
[----:B------:R-:W-:-:S09]  /*9320*/  UPRMT UR4, UR47, 0x654, UR4 ;  /* 0x000006542f047896 */ /* 0x000fd20008000004 */
[----:B------:R-:W-:Y:S01]  /*9330*/  SYNCS.ARRIVE.TRANS64.RED.A1T0 RZ, [UR4], RZ ;  /* 0x000000ffffff79a7 */ /* 0x000fe20008100404 */
[----:B------:R-:W-:Y:S05]  /*9340*/  EXIT ;  /* 0x000000000000794d */ /* 0x000fea0003800000 */
.L_x_24:
[----:B--2---:R2:W3:Y:S02]  /*9350*/  SYNCS.PHASECHK.TRANS64.TRYWAIT P0, [R0+URZ+0x120], R2 ;  /* 0x00012002000075a7 */ /* 0x0044e400080011ff */
[----:B---3--:R-:W-:Y:S05]  /*9360*/  @!P0 NANOSLEEP.SYNCS 0x989680 ;  /* 0x009896800000895d */ /* 0x008fea0003900000 */
[----:B------:R-:W3:Y:S02]  /*9370*/  @!P0 SYNCS.PHASECHK.TRANS64 P0, [R0+URZ+0x120], R2 ;  /* 0x00012002000085a7 */ /* 0x000ee400080010ff */
[----:B---3--:R-:W-:Y:S05]  /*9380*/  @!P0 BRA `(.L_x_24) ;  /* 0xfffffffc00f08947 */ /* 0x008fea000383ffff */
[----:B------:R-:W-:Y:S05]  /*9390*/  BRA `(.L_x_153) ;  /* 0xffffff8400a47947 */ /* 0x000fea000383ffff */
.L_x_27:
[----:B-1----:R-:W-:-:S07]  /*93a0*/  MOV R0, UR33 ;  /* 0x0000002100007c02 */ /* 0x002fce0008000f00 */
.L_x_154:
[----:B-1----:R1:W2:Y:S02]  /*93b0*/  SYNCS.PHASECHK.TRANS64.TRYWAIT P0, [R0+URZ+0x30], R3 ;  /* 0x00003003000075a7 */ /* 0x0022a400080011ff */
[----:B--2---:R-:W-:Y:S05]  /*93c0*/  @!P0 NANOSLEEP.SYNCS 0x989680 ;  /* 0x009896800000895d */ /* 0x004fea0003900000 */
[----:B------:R-:W2:Y:S02]  /*93d0*/  @!P0 SYNCS.PHASECHK.TRANS64 P0, [R0+URZ+0x30], R3 ;  /* 0x00003003000085a7 */ /* 0x000ea400080010ff */
[----:B--2---:R-:W-:Y:S05]  /*93e0*/  @!P0 BRA `(.L_x_154) ;  /* 0xfffffffc00f08947 */ /* 0x004fea000383ffff */
[----:B------:R-:W-:Y:S05]  /*93f0*/  BRA `(.L_x_26) ;  /* 0xffffff8400f87947 */ /* 0x000fea000383ffff */
.L_x_34:
[----:B-1----:R-:W-:-:S07]  /*9400*/  MOV R0, UR7 ;  /* 0x0000000700007c02 */ /* 0x002fce0008000f00 */
.L_x_155:
[----:B-1----:R1:W2:Y:S02]  /*9410*/  SYNCS.PHASECHK.TRANS64.TRYWAIT P0, [R0+URZ+0x30], R3 ;  /* 0x00003003000075a7 */ /* 0x0022a400080011ff */
[----:B--2---:R-:W-:Y:S05]  /*9420*/  @!P0 NANOSLEEP.SYNCS 0x989680 ;  /* 0x009896800000895d */ /* 0x004fea0003900000 */
[----:B------:R-:W2:Y:S02]  /*9430*/  @!P0 SYNCS.PHASECHK.TRANS64 P0, [R0+URZ+0x30], R3 ;  /* 0x00003003000085a7 */ /* 0x000ea400080010ff */
[----:B--2---:R-:W-:Y:S05]  /*9440*/  @!P0 BRA `(.L_x_155) ;  /* 0xfffffffc00f08947 */ /* 0x004fea000383ffff */
[----:B------:R-:W-:Y:S05]  /*9450*/  BRA `(.L_x_33) ;  /* 0xffffff8800ec7947 */ /* 0x000fea000383ffff */
.L_x_41:
[----:B-1----:R1:W2:Y:S02]  /*9460*/  SYNCS.PHASECHK.TRANS64.TRYWAIT P0, [R3+URZ+0xb0], R0 ;  /* 0x0000b000030075a7 */ /* 0x0022a400080011ff */
[----:B--2---:R-:W-:Y:S05]  /*9470*/  @!P0 NANOSLEEP.SYNCS 0x989680 ;  /* 0x009896800000895d */ /* 0x004fea0003900000 */
[----:B------:R-:W2:Y:S02]  /*9480*/  @!P0 SYNCS.PHASECHK.TRANS64 P0, [R3+URZ+0xb0], R0 ;  /* 0x0000b000030085a7 */ /* 0x000ea400080010ff */
[----:B--2---:R-:W-:Y:S05]  /*9490*/  @!P0 BRA `(.L_x_41) ;  /* 0xfffffffc00f08947 */ /* 0x004fea000383ffff */
[----:B------:R-:W-:Y:S05]  /*94a0*/  BRA `(.L_x_156) ;  /* 0xffffff8c00d47947 */ /* 0x000fea000383ffff */
.L_x_45:
[----:B------:R-:W-:-:S07]  /*94b0*/  MOV R0, UR4 ;  /* 0x0000000400007c02 */ /* 0x000fce0008000f00 */
.L_x_157:
[----:B-1----:R1:W2:Y:S02]  /*94c0*/  SYNCS.PHASECHK.TRANS64.TRYWAIT P0, [R0+URZ], R2 ;  /* 0x00000002000075a7 */ /* 0x0022a400080011ff */
[----:B--2---:R-:W-:Y:S05]  /*94d0*/  @!P0 NANOSLEEP.SYNCS 0x989680 ;  /* 0x009896800000895d */ /* 0x004fea0003900000 */
[----:B------:R-:W2:Y:S02]  /*94e0*/  @!P0 SYNCS.PHASECHK.TRANS64 P0, [R0+URZ], R2 ;  /* 0x00000002000085a7 */ /* 0x000ea400080010ff */
[----:B--2---:R-:W-:Y:S05]  /*94f0*/  @!P0 BRA `(.L_x_157) ;  /* 0xfffffffc00f08947 */ /* 0x004fea000383ffff */
[----:B------:R-:W-:Y:S05]  /*9500*/  BRA `(.L_x_158) ;  /* 0xffffff94007c7947 */ /* 0x000fea000383ffff */
.L_x_46:
[----:B------:R-:W-:-:S07]  /*9510*/  MOV R0, UR5 ;  /* 0x0000000500007c02 */ /* 0x000fce0008000f00 */
.L_x_159:
[----:B-1----:R1:W2:Y:S02]  /*9520*/  SYNCS.PHASECHK.TRANS64.TRYWAIT P0, [R0+URZ], R3 ;  /* 0x00000003000075a7 */ /* 0x0022a400080011ff */
[----:B--2---:R-:W-:Y:S05]  /*9530*/  @!P0 NANOSLEEP.SYNCS 0x989680 ;  /* 0x009896800000895d */ /* 0x004fea0003900000 */
[----:B------:R-:W2:Y:S02]  /*9540*/  @!P0 SYNCS.PHASECHK.TRANS64 P0, [R0+URZ], R3 ;  /* 0x00000003000085a7 */ /* 0x000ea400080010ff */
[----:B--2---:R-:W-:Y:S05]  /*9550*/  @!P0 BRA `(.L_x_159) ;  /* 0xfffffffc00f08947 */ /* 0x004fea000383ffff */
[----:B------:R-:W-:Y:S05]  /*9560*/  BRA `(.L_x_160) ;  /* 0xffffff9400887947 */ /* 0x000fea000383ffff */
.L_x_47:
[----:B------:R-:W-:-:S07]  /*9570*/  MOV R0, UR5 ;  /* 0x0000000500007c02 */ /* 0x000fce0008000f00 */
.L_x_161:
[----:B-1----:R1:W2:Y:S02]  /*9580*/  SYNCS.PHASECHK.TRANS64.TRYWAIT P0, [R0+URZ], R3 ;  /* 0x00000003000075a7 */ /* 0x0022a400080011ff */
[----:B--2---:R-:W-:Y:S05]  /*9590*/  @!P0 NANOSLEEP.SYNCS 0x989680 ;  /* 0x009896800000895d */ /* 0x004fea0003900000 */
[----:B------:R-:W2:Y:S02]  /*95a0*/  @!P0 SYNCS.PHASECHK.TRANS64 P0, [R0+URZ], R3 ;  /* 0x00000003000085a7 */ /* 0x000ea400080010ff */
[----:B--2---:R-:W-:Y:S05]  /*95b0*/  @!P0 BRA `(.L_x_161) ;  /* 0xfffffffc00f08947 */ /* 0x004fea000383ffff */
[----:B------:R-:W-:Y:S05]  /*95c0*/  BRA `(.L_x_162) ;  /* 0xffffff9400947947 */ /* 0x000fea000383ffff */
.L_x_48:
[----:B------:R-:W-:-:S07]  /*95d0*/  MOV R0, UR5 ;  /* 0x0000000500007c02 */ /* 0x000fce0008000f00 */
.L_x_163:
[----:B-1----:R1:W2:Y:S02]  /*95e0*/  SYNCS.PHASECHK.TRANS64.TRYWAIT P0, [R0+URZ], R3 ;  /* 0x00000003000075a7 */ /* 0x0022a400080011ff */
[----:B--2---:R-:W-:Y:S05]  /*95f0*/  @!P0 NANOSLEEP.SYNCS 0x989680 ;  /* 0x009896800000895d */ /* 0x004fea0003900000 */
[----:B------:R-:W2:Y:S02]  /*9600*/  @!P0 SYNCS.PHASECHK.TRANS64 P0, [R0+URZ], R3 ;  /* 0x00000003000085a7 */ /* 0x000ea400080010ff */
[----:B--2---:R-:W-:Y:S05]  /*9610*/  @!P0 BRA `(.L_x_163) ;  /* 0xfffffffc00f08947 */ /* 0x004fea000383ffff */
[----:B------:R-:W-:Y:S05]  /*9620*/  BRA `(.L_x_164) ;  /* 0xffffff9400a07947 */ /* 0x000fea000383ffff */
.L_x_49:
[----:B------:R-:W-:-:S07]  /*9630*/  MOV R0, UR5 ;  /* 0x0000000500007c02 */ /* 0x000fce0008000f00 */
.L_x_165:
[----:B-1----:R1:W2:Y:S02]  /*9640*/  SYNCS.PHASECHK.TRANS64.TRYWAIT P0, [R0+URZ], R3 ;  /* 0x00000003000075a7 */ /* 0x0022a400080011ff */
[----:B--2---:R-:W-:Y:S05]  /*9650*/  @!P0 NANOSLEEP.SYNCS 0x989680 ;  /* 0x009896800000895d */ /* 0x004fea0003900000 */
[----:B------:R-:W2:Y:S02]  /*9660*/  @!P0 SYNCS.PHASECHK.TRANS64 P0, [R0+URZ], R3 ;  /* 0x00000003000085a7 */ /* 0x000ea400080010ff */
[----:B--2---:R-:W-:Y:S05]  /*9670*/  @!P0 BRA `(.L_x_165) ;  /* 0xfffffffc00f08947 */ /* 0x004fea000383ffff */
[----:B------:R-:W-:Y:S05]  /*9680*/  BRA `(.L_x_166) ;  /* 0xffffff9400ac7947 */ /* 0x000fea000383ffff */
.L_x_52:
[----:B--2---:R2:W3:Y:S02]  /*9690*/  SYNCS.PHASECHK.TRANS64.TRYWAIT P0, [R2+URZ+0x110], R4 ;  /* 0x00011004020075a7 */ /* 0x0044e400080011ff */
[----:B---3--:R-:W-:Y:S05]  /*96a0*/  @!P0 NANOSLEEP.SYNCS 0x989680 ;  /* 0x009896800000895d */ /* 0x008fea0003900000 */
[----:B------:R-:W3:Y:S02]  /*96b0*/  @!P0 SYNCS.PHASECHK.TRANS64 P0, [R2+URZ+0x110], R4 ;  /* 0x00011004020085a7 */ /* 0x000ee400080010ff */
[----:B---3--:R-:W-:Y:S05]  /*96c0*/  @!P0 BRA `(.L_x_52) ;  /* 0xfffffffc00f08947 */ /* 0x008fea000383ffff */
[----:B------:R-:W-:Y:S05]  /*96d0*/  BRA `(.L_x_167) ;  /* 0xffffff9800087947 */ /* 0x000fea000383ffff */
.L_x_53:
[----:B------:R-:W-:-:S07]  /*96e0*/  MOV R2, UR4 ;  /* 0x0000000400027c02 */ /* 0x000fce0008000f00 */
.L_x_168:
[----:B--2---:R2:W3:Y:S02]  /*96f0*/  SYNCS.PHASECHK.TRANS64.TRYWAIT P0, [R2+URZ+0xc0], R5 ;  /* 0x0000c005020075a7 */ /* 0x0044e400080011ff */
[----:B---3--:R-:W-:Y:S05]  /*9700*/  @!P0 NANOSLEEP.SYNCS 0x989680 ;  /* 0x009896800000895d */ /* 0x008fea0003900000 */
[----:B------:R-:W3:Y:S02]  /*9710*/  @!P0 SYNCS.PHASECHK.TRANS64 P0, [R2+URZ+0xc0], R5 ;  /* 0x0000c005020085a7 */ /* 0x000ee400080010ff */
[----:B---3--:R-:W-:Y:S05]  /*9720*/  @!P0 BRA `(.L_x_168) ;  /* 0xfffffffc00f08947 */ /* 0x008fea000383ffff */
[----:B------:R-:W-:Y:S05]  /*9730*/  BRA `(.L_x_169) ;  /* 0xffffff9800187947 */ /* 0x000fea000383ffff */
.L_x_54:
[----:B--2---:R2:W3:Y:S02]  /*9740*/  SYNCS.PHASECHK.TRANS64.TRYWAIT P1, [R2+URZ+0xb0], R4 ;  /* 0x0000b004020075a7 */ /* 0x0044e400080211ff */
[----:B---3--:R-:W-:Y:S05]  /*9750*/  @!P1 NANOSLEEP.SYNCS 0x989680 ;  /* 0x009896800000995d */ /* 0x008fea0003900000 */
[----:B------:R-:W3:Y:S02]  /*9760*/  @!P1 SYNCS.PHASECHK.TRANS64 P1, [R2+URZ+0xb0], R4 ;  /* 0x0000b004020095a7 */ /* 0x000ee400080210ff */
[----:B---3--:R-:W-:Y:S05]  /*9770*/  @!P1 BRA `(.L_x_54) ;  /* 0xfffffffc00f09947 */ /* 0x008fea000383ffff */
[----:B------:R-:W-:Y:S05]  /*9780*/  BRA `(.L_x_170) ;  /* 0xffffff9800487947 */ /* 0x000fea000383ffff */
.L_x_57:
[----:B------:R-:W-:-:S07]  /*9790*/  MOV R0, UR4 ;  /* 0x0000000400007c02 */ /* 0x000fce0008000f00 */
.L_x_171:
[----:B--2---:R2:W3:Y:S02]  /*97a0*/  SYNCS.PHASECHK.TRANS64.TRYWAIT P0, [R0+URZ+0xc0], R2 ;  /* 0x0000c002000075a7 */ /* 0x0044e400080011ff */
[----:B---3--:R-:W-:Y:S05]  /*97b0*/  @!P0 NANOSLEEP.SYNCS 0x989680 ;  /* 0x009896800000895d */ /* 0x008fea0003900000 */
[----:B------:R-:W3:Y:S02]  /*97c0*/  @!P0 SYNCS.PHASECHK.TRANS64 P0, [R0+URZ+0xc0], R2 ;  /* 0x0000c002000085a7 */ /* 0x000ee400080010ff */
[----:B---3--:R-:W-:Y:S05]  /*97d0*/  @!P0 BRA `(.L_x_171) ;  /* 0xfffffffc00f08947 */ /* 0x008fea000383ffff */
[----:B------:R-:W-:Y:S05]  /*97e0*/  BRA `(.L_x_56) ;  /* 0xffffff98009c7947 */ /* 0x000fea000383ffff */
.L_x_66:
[----:B--2---:R-:W-:-:S04]  /*97f0*/  MOV R5, UR5 ;  /* 0x0000000500057c02 */ /* 0x004fc80008000f00 */
[----:B------:R2:W3:Y:S03]  /*9800*/  SYNCS.PHASECHK.TRANS64.TRYWAIT P0, [R5+URZ+0x8], R6 ;  /* 0x00000806050075a7 */ /* 0x0004e600080011ff */
[----:B---3--:R-:W-:Y:S05]  /*9810*/  @!P0 NANOSLEEP.SYNCS 0x989680 ;  /* 0x009896800000895d */ /* 0x008fea0003900000 */
[----:B------:R-:W3:Y:S02]  /*9820*/  @!P0 SYNCS.PHASECHK.TRANS64 P0, [R5+URZ+0x8], R6 ;  /* 0x00000806050085a7 */ /* 0x000ee400080010ff */
[----:B---3--:R-:W-:Y:S05]  /*9830*/  @!P0 BRA `(.L_x_66) ;  /* 0xfffffffc00ec8947 */ /* 0x008fea000383ffff */
[----:B------:R-:W-:Y:S05]  /*9840*/  BRA `(.L_x_65) ;  /* 0xffffff9c00507947 */ /* 0x000fea000383ffff */
.L_x_68:
[----:B------:R-:W-:Y:S01]  /*9850*/  BSSY B0, `(.L_x_172) ;  /* 0x0000006000007945 */ /* 0x000fe20003800000 */
[----:B------:R-:W-:-:S07]  /*9860*/  MOV R15, 0xffffffff ;  /* 0xffffffff000f7802 */ /* 0x000fce0000000f00 */
[----:B-12--5:R-:W-:Y:S05]  /*9870*/  WARPSYNC.COLLECTIVE R15, `(.L_x_173) ;  /* 0x000000000f0c7348 */ /* 0x026fea0003c00000 */
[----:B------:R-:W-:Y:S02]  /*9880*/  ELECT P6, UR79, PT ;  /* 0x00000000004f782f */ /* 0x000fe400038c0000 */
[----:B------:R-:W-:Y:S01]  /*9890*/  MOV R14, UR79 ;  /* 0x0000004f000e7c02 */ /* 0x000fe20008000f00 */
[----:B-12--5:R-:W-:Y:S10]  /*98a0*/  ENDCOLLECTIVE ;  /* 0x000000000000791b */ /* 0x026ff40003800000 */
.L_x_173:
[----:B------:R-:W-:Y:S05]  /*98b0*/  BSYNC B0 ;  /* 0x0000000000007941 */ /* 0x000fea0003800000 */
.L_x_172:
[----:B------:R-:W-:Y:S05]  /*98c0*/  BRA `(.L_x_174) ;  /* 0xffffff9c00807947 */ /* 0x000fea000383ffff */
.L_x_70:
[----:B--2---:R-:W-:-:S04]  /*98d0*/  MOV R0, UR5 ;  /* 0x0000000500007c02 */ /* 0x004fc80008000f00 */
[----:B------:R2:W3:Y:S03]  /*98e0*/  SYNCS.PHASECHK.TRANS64.TRYWAIT P0, [R0+URZ+0x8], R4 ;  /* 0x00000804000075a7 */ /* 0x0004e600080011ff */
[----:B---3--:R-:W-:Y:S05]  /*98f0*/  @!P0 NANOSLEEP.SYNCS 0x989680 ;  /* 0x009896800000895d */ /* 0x008fea0003900000 */
[----:B------:R-:W3:Y:S02]  /*9900*/  @!P0 SYNCS.PHASECHK.TRANS64 P0, [R0+URZ+0x8], R4 ;  /* 0x00000804000085a7 */ /* 0x000ee400080010ff */
[----:B---3--:R-:W-:Y:S05]  /*9910*/  @!P0 BRA `(.L_x_70) ;  /* 0xfffffffc00ec8947 */ /* 0x008fea000383ffff */
[----:B------:R-:W-:Y:S05]  /*9920*/  BRA `(.L_x_69) ;  /* 0xffffff9c00847947 */ /* 0x000fea000383ffff */
.L_x_71:
[----:B-1----:R1:W2:Y:S02]  /*9930*/  SYNCS.PHASECHK.TRANS64.TRYWAIT P0, [R0+URZ+0xb0], R4 ;  /* 0x0000b004000075a7 */ /* 0x0022a400080011ff */
[----:B--2---:R-:W-:Y:S05]  /*9940*/  @!P0 NANOSLEEP.SYNCS 0x989680 ;  /* 0x009896800000895d */ /* 0x004fea0003900000 */
[----:B------:R-:W2:Y:S02]  /*9950*/  @!P0 SYNCS.PHASECHK.TRANS64 P0, [R0+URZ+0xb0], R4 ;  /* 0x0000b004000085a7 */ /* 0x000ea400080010ff */
[----:B--2---:R-:W-:Y:S05]  /*9960*/  @!P0 BRA `(.L_x_71) ;  /* 0xfffffffc00f08947 */ /* 0x004fea000383ffff */
[----:B------:R-:W-:Y:S05]  /*9970*/  BRA `(.L_x_175) ;  /* 0xffffffa000907947 */ /* 0x000fea000383ffff */
.L_x_73:
[----:B------:R-:W-:-:S07]  /*9980*/  MOV R0, UR46 ;  /* 0x0000002e00007c02 */ /* 0x000fce0008000f00 */
.L_x_176:
[----:B-1----:R1:W2:Y:S02]  /*9990*/  SYNCS.PHASECHK.TRANS64.TRYWAIT P0, [R0+URZ+0xf0], R4 ;  /* 0x0000f004000075a7 */ /* 0x0022a400080011ff */
[----:B--2---:R-:W-:Y:S05]  /*99a0*/  @!P0 NANOSLEEP.SYNCS 0x989680 ;  /* 0x009896800000895d */ /* 0x004fea0003900000 */
[----:B------:R-:W2:Y:S02]  /*99b0*/  @!P0 SYNCS.PHASECHK.TRANS64 P0, [R0+URZ+0xf0], R4 ;  /* 0x0000f004000085a7 */ /* 0x000ea400080010ff */
[----:B--2---:R-:W-:Y:S05]  /*99c0*/  @!P0 BRA `(.L_x_176) ;  /* 0xfffffffc00f08947 */ /* 0x004fea000383ffff */
[----:B------:R-:W-:Y:S05]  /*99d0*/  BRA `(.L_x_177) ;  /* 0xffffffa000dc7947 */ /* 0x000fea000383ffff */
.L_x_76:
[----:B------:R-:W-:Y:S07]  /*99e0*/  MOV R0, UR7 ;  /* 0x0000000700007c02 */ /* 0x000fee0008000f00 */
.L_x_178:
[----:B-1----:R1:W2:Y:S02]  /*99f0*/  SYNCS.PHASECHK.TRANS64.TRYWAIT P0, [R0+URZ], R4 ;  /* 0x00000004000075a7 */ /* 0x0022a400080011ff */
[----:B--2---:R-:W-:Y:S05]  /*9a00*/  @!P0 NANOSLEEP.SYNCS 0x989680 ;  /* 0x009896800000895d */ /* 0x004fea0003900000 */
[----:B------:R-:W2:Y:S02]  /*9a10*/  @!P0 SYNCS.PHASECHK.TRANS64 P0, [R0+URZ], R4 ;  /* 0x00000004000085a7 */ /* 0x000ea400080010ff */
[----:B--2---:R-:W-:Y:S05]  /*9a20*/  @!P0 BRA `(.L_x_178) ;  /* 0xfffffffc00f08947 */ /* 0x004fea000383ffff */
[----:B------:R-:W-:Y:S05]  /*9a30*/  BRA `(.L_x_75) ;  /* 0xffffffa000f07947 */ /* 0x000fea000383ffff */
.L_x_80:
[----:B-1----:R-:W-:-:S07]  /*9a40*/  MOV R0, UR4 ;  /* 0x0000000400007c02 */ /* 0x002fce0008000f00 */
.L_x_179:
[----:B-1----:R1:W2:Y:S02]  /*9a50*/  SYNCS.PHASECHK.TRANS64.TRYWAIT P0, [R0+URZ], R2 ;  /* 0x00000002000075a7 */ /* 0x0022a400080011ff */
[----:B--2---:R-:W-:Y:S05]  /*9a60*/  @!P0 NANOSLEEP.SYNCS 0x989680 ;  /* 0x009896800000895d */ /* 0x004fea0003900000 */
[----:B------:R-:W2:Y:S02]  /*9a70*/  @!P0 SYNCS.PHASECHK.TRANS64 P0, [R0+URZ], R2 ;  /* 0x00000002000085a7 */ /* 0x000ea400080010ff */
[----:B--2---:R-:W-:Y:S05]  /*9a80*/  @!P0 BRA `(.L_x_179) ;  /* 0xfffffffc00f08947 */ /* 0x004fea000383ffff */
[----:B------:R-:W-:Y:S05]  /*9a90*/  BRA `(.L_x_180) ;  /* 0xffffffa800347947 */ /* 0x000fea000383ffff */
.L_x_81:
[----:B------:R-:W-:-:S07]  /*9aa0*/  MOV R0, UR5 ;  /* 0x0000000500007c02 */ /* 0x000fce0008000f00 */
.L_x_181:
[----:B-1----:R1:W2:Y:S02]  /*9ab0*/  SYNCS.PHASECHK.TRANS64.TRYWAIT P0, [R0+URZ], R3 ;  /* 0x00000003000075a7 */ /* 0x0022a400080011ff */
[----:B--2---:R-:W-:Y:S05]  /*9ac0*/  @!P0 NANOSLEEP.SYNCS 0x989680 ;  /* 0x009896800000895d */ /* 0x004fea0003900000 */
[----:B------:R-:W2:Y:S02]  /*9ad0*/  @!P0 SYNCS.PHASECHK.TRANS64 P0, [R0+URZ], R3 ;  /* 0x00000003000085a7 */ /* 0x000ea400080010ff */
[----:B--2---:R-:W-:Y:S05]  /*9ae0*/  @!P0 BRA `(.L_x_181) ;  /* 0xfffffffc00f08947 */ /* 0x004fea000383ffff */
[----:B------:R-:W-:Y:S05]  /*9af0*/  BRA `(.L_x_182) ;  /* 0xffffffa800407947 */ /* 0x000fea000383ffff */
.L_x_82:
[----:B------:R-:W-:-:S07]  /*9b00*/  MOV R0, UR5 ;  /* 0x0000000500007c02 */ /* 0x000fce0008000f00 */
.L_x_183:
[----:B-1----:R1:W2:Y:S02]  /*9b10*/  SYNCS.PHASECHK.TRANS64.TRYWAIT P0, [R0+URZ], R3 ;  /* 0x00000003000075a7 */ /* 0x0022a400080011ff */
[----:B--2---:R-:W-:Y:S05]  /*9b20*/  @!P0 NANOSLEEP.SYNCS 0x989680 ;  /* 0x009896800000895d */ /* 0x004fea0003900000 */
[----:B------:R-:W2:Y:S02]  /*9b30*/  @!P0 SYNCS.PHASECHK.TRANS64 P0, [R0+URZ], R3 ;  /* 0x00000003000085a7 */ /* 0x000ea400080010ff */
[----:B--2---:R-:W-:Y:S05]  /*9b40*/  @!P0 BRA `(.L_x_183) ;  /* 0xfffffffc00f08947 */ /* 0x004fea000383ffff */
[----:B------:R-:W-:Y:S05]  /*9b50*/  BRA `(.L_x_184) ;  /* 0xffffffa8004c7947 */ /* 0x000fea000383ffff */
.L_x_85:
[----:B------:R-:W-:-:S07]  /*9b60*/  MOV R0, UR41 ;  /* 0x0000002900007c02 */ /* 0x000fce0008000f00 */
.L_x_185:
[----:B-1----:R1:W2:Y:S02]  /*9b70*/  SYNCS.PHASECHK.TRANS64.TRYWAIT P1, [R0+URZ+0x130], R2 ;  /* 0x00013002000075a7 */ /* 0x0022a400080211ff */
[----:B--2---:R-:W-:Y:S05]  /*9b80*/  @!P1 NANOSLEEP.SYNCS 0x989680 ;  /* 0x009896800000995d */ /* 0x004fea0003900000 */
[----:B------:R-:W2:Y:S02]  /*9b90*/  @!P1 SYNCS.PHASECHK.TRANS64 P1, [R0+URZ+0x130], R2 ;  /* 0x00013002000095a7 */ /* 0x000ea400080210ff */
[----:B--2---:R-:W-:Y:S05]  /*9ba0*/  @!P1 BRA `(.L_x_185) ;  /* 0xfffffffc00f09947 */ /* 0x004fea000383ffff */
[----:B------:R-:W-:Y:S05]  /*9bb0*/  BRA `(.L_x_186) ;  /* 0xffffffa800987947 */ /* 0x000fea000383ffff */
.L_x_90:
[----:B--2---:R2:W3:Y:S02]  /*9bc0*/  SYNCS.PHASECHK.TRANS64.TRYWAIT P0, [R8+URZ+0xb0], R0 ;  /* 0x0000b000080075a7 */ /* 0x0044e400080011ff */
[----:B---3--:R-:W-:Y:S05]  /*9bd0*/  @!P0 NANOSLEEP.SYNCS 0x989680 ;  /* 0x009896800000895d */ /* 0x008fea0003900000 */
[----:B------:R-:W3:Y:S02]  /*9be0*/  @!P0 SYNCS.PHASECHK.TRANS64 P0, [R8+URZ+0xb0], R0 ;  /* 0x0000b000080085a7 */ /* 0x000ee400080010ff */
[----:B---3--:R-:W-:Y:S05]  /*9bf0*/  @!P0 BRA `(.L_x_90) ;  /* 0xfffffffc00f08947 */ /* 0x008fea000383ffff */
[----:B------:R-:W-:Y:S05]  /*9c00*/  BRA `(.L_x_187) ;  /* 0xffffffac00d07947 */ /* 0x000fea000383ffff */
.L_x_93:
[----:B--2---:R-:W-:Y:S07]  /*9c10*/  MOV R0, UR21 ;  /* 0x0000001500007c02 */ /* 0x004fee0008000f00 */
.L_x_188:
[----:B--2---:R2:W3:Y:S02]  /*9c20*/  SYNCS.PHASECHK.TRANS64.TRYWAIT P1, [R0+URZ+0xa8], R2 ;  /* 0x0000a802000075a7 */ /* 0x0044e400080211ff */
[----:B---3--:R-:W-:Y:S05]  /*9c30*/  @!P1 NANOSLEEP.SYNCS 0x989680 ;  /* 0x009896800000995d */ /* 0x008fea0003900000 */
[----:B------:R-:W3:Y:S02]  /*9c40*/  @!P1 SYNCS.PHASECHK.TRANS64 P1, [R0+URZ+0xa8], R2 ;  /* 0x0000a802000095a7 */ /* 0x000ee400080210ff */
[----:B---3--:R-:W-:Y:S05]  /*9c50*/  @!P1 BRA `(.L_x_188) ;  /* 0xfffffffc00f09947 */ /* 0x008fea000383ffff */
[----:B------:R-:W-:Y:S05]  /*9c60*/  BRA `(.L_x_92) ;  /* 0xffffffb4004c7947 */ /* 0x000fea000383ffff */
.L_x_96:
[----:B--2---:R-:W-:Y:S07]  /*9c70*/  MOV R0, UR21 ;  /* 0x0000001500007c02 */ /* 0x004fee0008000f00 */
.L_x_189:
[----:B--2---:R2:W3:Y:S02]  /*9c80*/  SYNCS.PHASECHK.TRANS64.TRYWAIT P0, [R0+URZ+0x80], R4 ;  /* 0x00008004000075a7 */ /* 0x0044e400080011ff */
[----:B---3--:R-:W-:Y:S05]  /*9c90*/  @!P0 NANOSLEEP.SYNCS 0x989680 ;  /* 0x009896800000895d */ /* 0x008fea0003900000 */
[----:B------:R-:W3:Y:S02]  /*9ca0*/  @!P0 SYNCS.PHASECHK.TRANS64 P0, [R0+URZ+0x80], R4 ;  /* 0x00008004000085a7 */ /* 0x000ee400080010ff */
[----:B---3--:R-:W-:Y:S05]  /*9cb0*/  @!P0 BRA `(.L_x_189) ;  /* 0xfffffffc00f08947 */ /* 0x008fea000383ffff */
[----:B------:R-:W-:Y:S05]  /*9cc0*/  BRA `(.L_x_190) ;  /* 0xffffffb400a47947 */ /* 0x000fea000383ffff */
.L_x_97:
[----:B------:R-:W-:Y:S07]  /*9cd0*/  MOV R0, UR21 ;  /* 0x0000001500007c02 */ /* 0x000fee0008000f00 */
.L_x_191:
[----:B--2---:R2:W3:Y:S02]  /*9ce0*/  SYNCS.PHASECHK.TRANS64.TRYWAIT P0, [R0+URZ+0x88], R4 ;  /* 0x00008804000075a7 */ /* 0x0044e400080011ff */
[----:B---3--:R-:W-:Y:S05]  /*9cf0*/  @!P0 NANOSLEEP.SYNCS 0x989680 ;  /* 0x009896800000895d */ /* 0x008fea0003900000 */
[----:B------:R-:W3:Y:S02]  /*9d00*/  @!P0 SYNCS.PHASECHK.TRANS64 P0, [R0+URZ+0x88], R4 ;  /* 0x00008804000085a7 */ /* 0x000ee400080010ff */
[----:B---3--:R-:W-:Y:S05]  /*9d10*/  @!P0 BRA `(.L_x_191) ;  /* 0xfffffffc00f08947 */ /* 0x008fea000383ffff */
[----:B------:R-:W-:Y:S05]  /*9d20*/  BRA `(.L_x_192) ;  /* 0xffffffb800007947 */ /* 0x000fea000383ffff */
.L_x_98:
[----:B------:R-:W-:Y:S07]  /*9d30*/  MOV R0, UR21 ;  /* 0x0000001500007c02 */ /* 0x000fee0008000f00 */
.L_x_193:
[----:B--2---:R2:W3:Y:S02]  /*9d40*/  SYNCS.PHASECHK.TRANS64.TRYWAIT P0, [R0+URZ+0x90], R4 ;  /* 0x00009004000075a7 */ /* 0x0044e400080011ff */
[----:B---3--:R-:W-:Y:S05]  /*9d50*/  @!P0 NANOSLEEP.SYNCS 0x989680 ;  /* 0x009896800000895d */ /* 0x008fea0003900000 */
[----:B------:R-:W3:Y:S02]  /*9d60*/  @!P0 SYNCS.PHASECHK.TRANS64 P0, [R0+URZ+0x90], R4 ;  /* 0x00009004000085a7 */ /* 0x000ee400080010ff */
[----:B---3--:R-:W-:Y:S05]  /*9d70*/  @!P0 BRA `(.L_x_193) ;  /* 0xfffffffc00f08947 */ /* 0x008fea000383ffff */
[----:B------:R-:W-:Y:S05]  /*9d80*/  BRA `(.L_x_194) ;  /* 0xffffffb800607947 */ /* 0x000fea000383ffff */
.L_x_99:
[----:B------:R-:W-:Y:S07]  /*9d90*/  MOV R0, UR21 ;  /* 0x0000001500007c02 */ /* 0x000fee0008000f00 */
.L_x_195:
[----:B--2---:R2:W3:Y:S02]  /*9da0*/  SYNCS.PHASECHK.TRANS64.TRYWAIT P0, [R0+URZ+0x98], R4 ;  /* 0x00009804000075a7 */ /* 0x0044e400080011ff */
[----:B---3--:R-:W-:Y:S05]  /*9db0*/  @!P0 NANOSLEEP.SYNCS 0x989680 ;  /* 0x009896800000895d */ /* 0x008fea0003900000 */
[----:B------:R-:W3:Y:S02]  /*9dc0*/  @!P0 SYNCS.PHASECHK.TRANS64 P0, [R0+URZ+0x98], R4 ;  /* 0x00009804000085a7 */ /* 0x000ee400080010ff */
[----:B---3--:R-:W-:Y:S05]  /*9dd0*/  @!P0 BRA `(.L_x_195) ;  /* 0xfffffffc00f08947 */ /* 0x008fea000383ffff */
[----:B------:R-:W-:Y:S05]  /*9de0*/  BRA `(.L_x_196) ;  /* 0xffffffb800c87947 */ /* 0x000fea000383ffff */
.L_x_101:
[----:B------:R-:W-:-:S07]  /*9df0*/  MOV R0, UR21 ;  /* 0x0000001500007c02 */ /* 0x000fce0008000f00 */
.L_x_197:
[----:B---3--:R3:W4:Y:S02]  /*9e00*/  SYNCS.PHASECHK.TRANS64.TRYWAIT P0, [R0+URZ+0x80], R2 ;  /* 0x00008002000075a7 */ /* 0x00872400080011ff */
[----:B----4-:R-:W-:Y:S05]  /*9e10*/  @!P0 NANOSLEEP.SYNCS 0x989680 ;  /* 0x009896800000895d */ /* 0x010fea0003900000 */
[----:B------:R-:W4:Y:S02]  /*9e20*/  @!P0 SYNCS.PHASECHK.TRANS64 P0, [R0+URZ+0x80], R2 ;  /* 0x00008002000085a7 */ /* 0x000f2400080010ff */
[----:B----4-:R-:W-:Y:S05]  /*9e30*/  @!P0 BRA `(.L_x_197) ;  /* 0xfffffffc00f08947 */ /* 0x010fea000383ffff */
[----:B------:R-:W-:Y:S05]  /*9e40*/  BRA `(.L_x_198) ;  /* 0xffffffbc00547947 */ /* 0x000fea000383ffff */
.L_x_102:
[----:B---3--:R-:W-:-:S07]  /*9e50*/  MOV R0, UR21 ;  /* 0x0000001500007c02 */ /* 0x008fce0008000f00 */
.L_x_199:
[----:B---3--:R3:W4:Y:S02]  /*9e60*/  SYNCS.PHASECHK.TRANS64.TRYWAIT P0, [R0+URZ+0x88], R2 ;  /* 0x00008802000075a7 */ /* 0x00872400080011ff */
[----:B----4-:R-:W-:Y:S05]  /*9e70*/  @!P0 NANOSLEEP.SYNCS 0x989680 ;  /* 0x009896800000895d */ /* 0x010fea0003900000 */
[----:B------:R-:W4:Y:S02]  /*9e80*/  @!P0 SYNCS.PHASECHK.TRANS64 P0, [R0+URZ+0x88], R2 ;  /* 0x00008802000085a7 */ /* 0x000f2400080010ff */
[----:B----4-:R-:W-:Y:S05]  /*9e90*/  @!P0 BRA `(.L_x_199) ;  /* 0xfffffffc00f08947 */ /* 0x010fea000383ffff */
[----:B------:R-:W-:Y:S05]  /*9ea0*/  BRA `(.L_x_200) ;  /* 0xffffffbc00447947 */ /* 0x000fea000383ffff */
.L_x_103:
[----:B---3--:R-:W-:-:S07]  /*9eb0*/  MOV R0, UR21 ;  /* 0x0000001500007c02 */ /* 0x008fce0008000f00 */
.L_x_201:
[----:B---3--:R3:W4:Y:S02]  /*9ec0*/  SYNCS.PHASECHK.TRANS64.TRYWAIT P0, [R0+URZ+0x90], R2 ;  /* 0x00009002000075a7 */ /* 0x00872400080011ff */
[----:B----4-:R-:W-:Y:S05]  /*9ed0*/  @!P0 NANOSLEEP.SYNCS 0x989680 ;  /* 0x009896800000895d */ /* 0x010fea0003900000 */
[----:B------:R-:W4:Y:S02]  /*9ee0*/  @!P0 SYNCS.PHASECHK.TRANS64 P0, [R0+URZ+0x90], R2 ;  /* 0x00009002000085a7 */ /* 0x000f2400080010ff */
[----:B----4-:R-:W-:Y:S05]  /*9ef0*/  @!P0 BRA `(.L_x_201) ;  /* 0xfffffffc00f08947 */ /* 0x010fea000383ffff */
[----:B------:R-:W-:Y:S05]  /*9f00*/  BRA `(.L_x_202) ;  /* 0xffffffbc00347947 */ /* 0x000fea000383ffff */
.L_x_105:
[----:B-1----:R1:W2:Y:S02]  /*9f10*/  SYNCS.PHASECHK.TRANS64.TRYWAIT P0, [R3+URZ+0xb0], R0 ;  /* 0x0000b000030075a7 */ /* 0x0022a400080011ff */
[----:B--2---:R-:W-:Y:S05]  /*9f20*/  @!P0 NANOSLEEP.SYNCS 0x989680 ;  /* 0x009896800000895d */ /* 0x004fea0003900000 */
[----:B------:R-:W2:Y:S02]  /*9f30*/  @!P0 SYNCS.PHASECHK.TRANS64 P0, [R3+URZ+0xb0], R0 ;  /* 0x0000b000030085a7 */ /* 0x000ea400080010ff */
[----:B--2---:R-:W-:Y:S05]  /*9f40*/  @!P0 BRA `(.L_x_105) ;  /* 0xfffffffc00f08947 */ /* 0x004fea000383ffff */
[----:B------:R-:W-:Y:S05]  /*9f50*/  BRA `(.L_x_203) ;  /* 0xffffffc000007947 */ /* 0x000fea000383ffff */
.L_x_116:
[----:B-1----:R-:W-:Y:S04]  /*9f60*/  MOV R2, UR43 ;  /* 0x0000002b00027c02 */ /* 0x002fe80008000f00 */
[----:B------:R1:W2:Y:S03]  /*9f70*/  SYNCS.PHASECHK.TRANS64.TRYWAIT P1, [R2+URZ+0x60], R3 ;  /* 0x00006003020075a7 */ /* 0x0002a600080211ff */
[----:B--2---:R-:W-:Y:S05]  /*9f80*/  @!P1 NANOSLEEP.SYNCS 0x989680 ;  /* 0x009896800000995d */ /* 0x004fea0003900000 */
[----:B------:R-:W2:Y:S02]  /*9f90*/  @!P1 SYNCS.PHASECHK.TRANS64 P1, [R2+URZ+0x60], R3 ;  /* 0x00006003020095a7 */ /* 0x000ea400080210ff */
[----:B--2---:R-:W-:Y:S05]  /*9fa0*/  @!P1 BRA `(.L_x_116) ;  /* 0xfffffffc00ec9947 */ /* 0x004fea000383ffff */
[----:B------:R-:W-:Y:S05]  /*9fb0*/  BRA `(.L_x_115) ;  /* 0xffffffcc006c7947 */ /* 0x000fea000383ffff */
.L_x_118:
[----:B-1----:R1:W4:Y:S02]  /*9fc0*/  SYNCS.PHASECHK.TRANS64.TRYWAIT P0, [R53+URZ+0xd0], R0 ;  /* 0x0000d000350075a7 */ /* 0x00232400080011ff */
[----:B----4-:R-:W-:Y:S05]  /*9fd0*/  @!P0 NANOSLEEP.SYNCS 0x989680 ;  /* 0x009896800000895d */ /* 0x010fea0003900000 */
[----:B------:R-:W4:Y:S02]  /*9fe0*/  @!P0 SYNCS.PHASECHK.TRANS64 P0, [R53+URZ+0xd0], R0 ;  /* 0x0000d000350085a7 */ /* 0x000f2400080010ff */
[----:B----4-:R-:W-:Y:S05]  /*9ff0*/  @!P0 BRA `(.L_x_118) ;  /* 0xfffffffc00f08947 */ /* 0x010fea000383ffff */
[----:B------:R-:W-:Y:S05]  /*a000*/  BRA `(.L_x_117) ;  /* 0xffffffcc008c7947 */ /* 0x000fea000383ffff */
.L_x_127:
[----:B--2---:R2:W3:Y:S02]  /*a010*/  SYNCS.PHASECHK.TRANS64.TRYWAIT P0, [R2+URZ+0x60], R0 ;  /* 0x00006000020075a7 */ /* 0x0044e400080011ff */
[----:B---3--:R-:W-:Y:S05]  /*a020*/  @!P0 NANOSLEEP.SYNCS 0x989680 ;  /* 0x009896800000895d */ /* 0x008fea0003900000 */
[----:B------:R-:W3:Y:S02]  /*a030*/  @!P0 SYNCS.PHASECHK.TRANS64 P0, [R2+URZ+0x60], R0 ;  /* 0x00006000020085a7 */ /* 0x000ee400080010ff */
[----:B---3--:R-:W-:Y:S05]  /*a040*/  @!P0 BRA `(.L_x_127) ;  /* 0xfffffffc00f08947 */ /* 0x008fea000383ffff */
[----:B------:R-:W-:Y:S05]  /*a050*/  BRA `(.L_x_126) ;  /* 0xffffffd4009c7947 */ /* 0x000fea000383ffff */
.L_x_135:
[----:B--2---:R2:W3:Y:S02]  /*a060*/  SYNCS.PHASECHK.TRANS64.TRYWAIT P0, [R2+URZ+0x60], R4 ;  /* 0x00006004020075a7 */ /* 0x0044e400080011ff */
[----:B---3--:R-:W-:Y:S05]  /*a070*/  @!P0 NANOSLEEP.SYNCS 0x989680 ;  /* 0x009896800000895d */ /* 0x008fea0003900000 */
[----:B------:R-:W3:Y:S02]  /*a080*/  @!P0 SYNCS.PHASECHK.TRANS64 P0, [R2+URZ+0x60], R4 ;  /* 0x00006004020085a7 */ /* 0x000ee400080010ff */
[----:B---3--:R-:W-:Y:S05]  /*a090*/  @!P0 BRA `(.L_x_135) ;  /* 0xfffffffc00f08947 */ /* 0x008fea000383ffff */
[----:B------:R-:W-:Y:S05]  /*a0a0*/  BRA `(.L_x_134) ;  /* 0xffffffdc00bc7947 */ /* 0x000fea000383ffff */
.L_x_143:
[----:B--2---:R2:W3:Y:S02]  /*a0b0*/  SYNCS.PHASECHK.TRANS64.TRYWAIT P0, [R3+URZ+0x60], R0 ;  /* 0x00006000030075a7 */ /* 0x0044e400080011ff */
[----:B---3--:R-:W-:Y:S05]  /*a0c0*/  @!P0 NANOSLEEP.SYNCS 0x989680 ;  /* 0x009896800000895d */ /* 0x008fea0003900000 */
[----:B------:R-:W3:Y:S02]  /*a0d0*/  @!P0 SYNCS.PHASECHK.TRANS64 P0, [R3+URZ+0x60], R0 ;  /* 0x00006000030085a7 */ /* 0x000ee400080010ff */
[----:B---3--:R-:W-:Y:S05]  /*a0e0*/  @!P0 BRA `(.L_x_143) ;  /* 0xfffffffc00f08947 */ /* 0x008fea000383ffff */
[----:B------:R-:W-:Y:S05]  /*a0f0*/  BRA `(.L_x_142) ;  /* 0xffffffe400dc7947 */ /* 0x000fea000383ffff */
        .weak           $__internal_0_$__cuda_sm10x_tcgen05_guardrail_trap_col_being_dealloced_not_returned_by_alloc
        .type           $__internal_0_$__cuda_sm10x_tcgen05_guardrail_trap_col_being_dealloced_not_returned_by_alloc,@function
        .size           $__internal_0_$__cuda_sm10x_tcgen05_guardrail_trap_col_being_dealloced_not_returned_by_alloc,($__internal_1_$__cuda_sm10x_tcgen05_guardrail_trap_phase_invalid_during_alloc - $__internal_0_$__cuda_sm10x_tcgen05_guardrail_trap_col_being_dealloced_not_returned_by_alloc)
$__internal_0_$__cuda_sm10x_tcgen05_guardrail_trap_col_being_dealloced_not_returned_by_alloc:
[----:B------:R-:W-:Y:S05]  /*a100*/  BPT.TRAP 0x1 ;  /* 0x000000040000795c */ /* 0x000fea0000300000 */
[----:B------:R-:W-:-:S04]  /*a110*/  HFMA2 R3, -RZ, RZ, 0, 0 ;  /* 0x00000000ff037431 */ /* 0x000fc800000001ff */
[----:B------:R-:W-:Y:S05]  /*a120*/  RET.REL.NODEC R2 `(_ZN7cutlass13device_kernelINS_4gemm6kernel13GemmUniversalIN4cute5tupleIJiiiiEEENS1_10collective13CollectiveMmaINS1_35MainloopSm100TmaUmmaWarpSpecializedILi6ELi2ELi4ENS5_IJNS4_1CILi4EEENSA_ILi1EEESC_EEEEENS5_IJNSA_ILi128EEESF_SF_EEENS_6half_tENS5_IJlSC_lEEESH_SI_NS4_8TiledMMAINS4_8MMA_AtomIJNS4_26SM100_MMA_F16BF16_2x1SM_SSISH_SH_fLi128ELi128ELNS4_4UMMA5MajorE0ELSN_0ELNSM_7ScaleInE0ELSO_0EEEEEENS4_6LayoutINS5_IJSC_SC_SC_EEENS5_IJNSA_ILi0EEEST_ST_EEEEENS5_IJNS4_10UnderscoreESW_SW_EEEEENS4_18SM100_TMA_2SM_LOADENS4_14ComposedLayoutINS4_7SwizzleILi3ELi4ELi3EEENS4_18smem_ptr_flag_bitsILi16EEENSR_INS5_IJNSA_ILi8EEENSA_ILi64EEEEEENS5_IJS16_SC_EEEEEEEvNS4_8identityENS4_28SM100_TMA_2SM_LOAD_MULTICASTES1A_vS1B_EENS_8epilogue10collective18CollectiveEpilogueINS1E_23Sm100TmaWarpSpecializedILi4ELi2ELi16ELb1ELb0EEEJNS5_IJS16_SF_SF_EEENS5_IJNSR_IS16_SC_EENSR_INS5_IJNSA_ILi16EEENSA_ILi2EEEEEENS5_IJSC_S16_EEEEEEEESH_SI_SH_SI_NS1E_6fusion15FusionCallbacksIS1I_NS1R_17LinearCombinationISH_fSH_fLNS_15FloatRoundStyleE2EEES1J_S1Q_JEEENS4_5SM1004TMEM4LOAD26SM100_TMEM_LOAD_32dp32b16xENS4_13SM90_TMA_LOADENS10_INS11_ILi1ELi4ELi3EEES14_NSR_INS5_IJS15_S1L_EEENS5_IJS1L_SC_EEEEEEENS4_39AutoVectorizingCopyWithAssumedAlignmentILi128EEENS4_14SM90_TMA_STOREES26_S28_S28_EEEvvEEEEvNT_6ParamsE) ;  /* 0xffffff5c02b47950 */ /* 0x000fea0003c3ffff */
        .weak           $__internal_1_$__cuda_sm10x_tcgen05_guardrail_trap_phase_invalid_during_alloc
        .type           $__internal_1_$__cuda_sm10x_tcgen05_guardrail_trap_phase_invalid_during_alloc,@function
        .size           $__internal_1_$__cuda_sm10x_tcgen05_guardrail_trap_phase_invalid_during_alloc,($__internal_2_$__cuda_sm10x_tcgen05_guardrail_trap_unallocated_columns_being_dealloced - $__internal_1_$__cuda_sm10x_tcgen05_guardrail_trap_phase_invalid_during_alloc)
$__internal_1_$__cuda_sm10x_tcgen05_guardrail_trap_phase_invalid_during_alloc:
[----:B------:R-:W-:Y:S05]  /*a130*/  BPT.TRAP 0x1 ;  /* 0x000000040000795c */ /* 0x000fea0000300000 */
[----:B------:R-:W-:-:S04]  /*a140*/  MOV R5, 0x0 ;  /* 0x0000000000057802 */ /* 0x000fc80000000f00 */
[----:B------:R-:W-:Y:S05]  /*a150*/  RET.REL.NODEC R4 `(_ZN7cutlass13device_kernelINS_4gemm6kernel13GemmUniversalIN4cute5tupleIJiiiiEEENS1_10collective13CollectiveMmaINS1_35MainloopSm100TmaUmmaWarpSpecializedILi6ELi2ELi4ENS5_IJNS4_1CILi4EEENSA_ILi1EEESC_EEEEENS5_IJNSA_ILi128EEESF_SF_EEENS_6half_tENS5_IJlSC_lEEESH_SI_NS4_8TiledMMAINS4_8MMA_AtomIJNS4_26SM100_MMA_F16BF16_2x1SM_SSISH_SH_fLi128ELi128ELNS4_4UMMA5MajorE0ELSN_0ELNSM_7ScaleInE0ELSO_0EEEEEENS4_6LayoutINS5_IJSC_SC_SC_EEENS5_IJNSA_ILi0EEEST_ST_EEEEENS5_IJNS4_10UnderscoreESW_SW_EEEEENS4_18SM100_TMA_2SM_LOADENS4_14ComposedLayoutINS4_7SwizzleILi3ELi4ELi3EEENS4_18smem_ptr_flag_bitsILi16EEENSR_INS5_IJNSA_ILi8EEENSA_ILi64EEEEEENS5_IJS16_SC_EEEEEEEvNS4_8identityENS4_28SM100_TMA_2SM_LOAD_MULTICASTES1A_vS1B_EENS_8epilogue10collective18CollectiveEpilogueINS1E_23Sm100TmaWarpSpecializedILi4ELi2ELi16ELb1ELb0EEEJNS5_IJS16_SF_SF_EEENS5_IJNSR_IS16_SC_EENSR_INS5_IJNSA_ILi16EEENSA_ILi2EEEEEENS5_IJSC_S16_EEEEEEEESH_SI_SH_SI_NS1E_6fusion15FusionCallbacksIS1I_NS1R_17LinearCombinationISH_fSH_fLNS_15FloatRoundStyleE2EEES1J_S1Q_JEEENS4_5SM1004TMEM4LOAD26SM100_TMEM_LOAD_32dp32b16xENS4_13SM90_TMA_LOADENS10_INS11_ILi1ELi4ELi3EEES14_NSR_INS5_IJS15_S1L_EEENS5_IJS1L_SC_EEEEEEENS4_39AutoVectorizingCopyWithAssumedAlignmentILi128EEENS4_14SM90_TMA_STOREES26_S28_S28_EEEvvEEEEvNT_6ParamsE) ;  /* 0xffffff5c04a87950 */ /* 0x000fea0003c3ffff */
        .weak           $__internal_2_$__cuda_sm10x_tcgen05_guardrail_trap_unallocated_columns_being_dealloced
        .type           $__internal_2_$__cuda_sm10x_tcgen05_guardrail_trap_unallocated_columns_being_dealloced,@function
        .size           $__internal_2_$__cuda_sm10x_tcgen05_guardrail_trap_unallocated_columns_being_dealloced,(.L_x_205 - $__internal_2_$__cuda_sm10x_tcgen05_guardrail_trap_unallocated_columns_being_dealloced)
$__internal_2_$__cuda_sm10x_tcgen05_guardrail_trap_unallocated_columns_being_dealloced:
[----:B------:R-:W-:Y:S05]  /*a160*/  BPT.TRAP 0x1 ;  /* 0x000000040000795c */ /* 0x000fea0000300000 */
[----:B------:R-:W-:-:S04]  /*a170*/  HFMA2 R3, -RZ, RZ, 0, 0 ;  /* 0x00000000ff037431 */ /* 0x000fc800000001ff */
[----:B------:R-:W-:Y:S05]  /*a180*/  RET.REL.NODEC R2 `(_ZN7cutlass13device_kernelINS_4gemm6kernel13GemmUniversalIN4cute5tupleIJiiiiEEENS1_10collective13CollectiveMmaINS1_35MainloopSm100TmaUmmaWarpSpecializedILi6ELi2ELi4ENS5_IJNS4_1CILi4EEENSA_ILi1EEESC_EEEEENS5_IJNSA_ILi128EEESF_SF_EEENS_6half_tENS5_IJlSC_lEEESH_SI_NS4_8TiledMMAINS4_8MMA_AtomIJNS4_26SM100_MMA_F16BF16_2x1SM_SSISH_SH_fLi128ELi128ELNS4_4UMMA5MajorE0ELSN_0ELNSM_7ScaleInE0ELSO_0EEEEEENS4_6LayoutINS5_IJSC_SC_SC_EEENS5_IJNSA_ILi0EEEST_ST_EEEEENS5_IJNS4_10UnderscoreESW_SW_EEEEENS4_18SM100_TMA_2SM_LOADENS4_14ComposedLayoutINS4_7SwizzleILi3ELi4ELi3EEENS4_18smem_ptr_flag_bitsILi16EEENSR_INS5_IJNSA_ILi8EEENSA_ILi64EEEEEENS5_IJS16_SC_EEEEEEEvNS4_8identityENS4_28SM100_TMA_2SM_LOAD_MULTICASTES1A_vS1B_EENS_8epilogue10collective18CollectiveEpilogueINS1E_23Sm100TmaWarpSpecializedILi4ELi2ELi16ELb1ELb0EEEJNS5_IJS16_SF_SF_EEENS5_IJNSR_IS16_SC_EENSR_INS5_IJNSA_ILi16EEENSA_ILi2EEEEEENS5_IJSC_S16_EEEEEEEESH_SI_SH_SI_NS1E_6fusion15FusionCallbacksIS1I_NS1R_17LinearCombinationISH_fSH_fLNS_15FloatRoundStyleE2EEES1J_S1Q_JEEENS4_5SM1004TMEM4LOAD26SM100_TMEM_LOAD_32dp32b16xENS4_13SM90_TMA_LOADENS10_INS11_ILi1ELi4ELi3EEES14_NSR_INS5_IJS15_S1L_EEENS5_IJS1L_SC_EEEEEEENS4_39AutoVectorizingCopyWithAssumedAlignmentILi128EEENS4_14SM90_TMA_STOREES26_S28_S28_EEEvvEEEEvNT_6ParamsE) ;  /* 0xffffff5c029c7950 */ /* 0x000fea0003c3ffff */
.L_x_204:
[----:B------:R-:W-:-:S00]  /*a190*/  BRA `(.L_x_204) ;  /* 0xfffffffc00fc7947 */ /* 0x000fc0000383ffff */
[----:B------:R-:W-:-:S00]  /*a1a0*/  NOP ;  /* 0x0000000000007918 */ /* 0x000fc00000000000 */
        /* <DEDUP_REMOVED lines=13> */
.L_x_205:


//--------------------- .nv.global.init           --------------------------
	.section	.nv.global.init,"aw",@progbits
.nv.global.init:
	.type		$str$27,@object
	.size		$str$27,($str$28 - $str$27)
$str$27:
        /*0000*/ 	.byte	0x28, 0x61, 0x64, 0x64, 0x72, 0x65, 0x73, 0x73, 0x20, 0x26, 0x20, 0x6d, 0x61, 0x73, 0x6b, 0x29
        /*0010*/ 	.byte	0x20, 0x3d, 0x3d, 0x20, 0x30, 0x00
	.type		$str$28,@object
	.size		$str$28,($str$26 - $str$28)
$str$28:
        /*0016*/ 	.byte	0x2f, 0x74, 0x6d, 0x70, 0x2f, 0x63, 0x75, 0x74, 0x6c, 0x61, 0x73, 0x73, 0x5f, 0x73, 0x77, 0x65
        /*0026*/ 	.byte	0x65, 0x70, 0x5f, 0x73, 0x72, 0x63, 0x2f, 0x69, 0x6e, 0x63, 0x6c, 0x75, 0x64, 0x65, 0x2f, 0x63
        /*0036*/ 	.byte	0x75, 0x74, 0x65, 0x2f, 0x70, 0x6f, 0x69, 0x6e, 0x74, 0x65, 0x72, 0x5f, 0x66, 0x6c, 0x61, 0x67
        /*0046*/ 	.byte	0x67, 0x65, 0x64, 0x2e, 0x68, 0x70, 0x70, 0x00
	.type		$str$26,@object
	.size		$str$26,($str$25 - $str$26)
$str$26:
        /*004e*/ 	.byte	0x2f, 0x74, 0x6d, 0x70, 0x2f, 0x63, 0x75, 0x74, 0x6c, 0x61, 0x73, 0x73, 0x5f, 0x73, 0x77, 0x65
        /*005e*/ 	.byte	0x65, 0x70, 0x5f, 0x73, 0x72, 0x63, 0x2f, 0x69, 0x6e, 0x63, 0x6c, 0x75, 0x64, 0x65, 0x2f, 0x63
        /*006e*/ 	.byte	0x75, 0x74, 0x65, 0x2f, 0x61, 0x74, 0x6f, 0x6d, 0x2f, 0x63, 0x6f, 0x70, 0x79, 0x5f, 0x74, 0x72
        /*007e*/ 	.byte	0x61, 0x69, 0x74, 0x73, 0x5f, 0x73, 0x6d, 0x31, 0x30, 0x30, 0x2e, 0x68, 0x70, 0x70, 0x00
	.type		$str$25,@object
	.size		$str$25,(__unnamed_1 - $str$25)
$str$25:
        /*008d*/ 	.byte	0x28, 0x28, 0x75, 0x69, 0x6e, 0x74, 0x33, 0x32, 0x5f, 0x74, 0x28, 0x74, 0x68, 0x72, 0x65, 0x61
        /*009d*/ 	.byte	0x64, 0x49, 0x64, 0x78, 0x2e, 0x78, 0x29, 0x20, 0x2f, 0x20, 0x33, 0x32, 0x29, 0x20, 0x25, 0x20
        /*00ad*/ 	.byte	0x34, 0x29, 0x20, 0x3d, 0x3d, 0x20, 0x28, 0x28, 0x28, 0x74, 0x6d, 0x65, 0x6d, 0x5f, 0x61, 0x64
        /*00bd*/ 	.byte	0x64, 0x72, 0x20, 0x3e, 0x3e, 0x20, 0x31, 0x36, 0x29, 0x20, 0x2f, 0x20, 0x33, 0x32, 0x29, 0x20
        /*00cd*/ 	.byte	0x25, 0x20, 0x34, 0x29, 0x00
	.type		__unnamed_1,@object
	.size		__unnamed_1,(__unnamed_2 - __unnamed_1)
__unnamed_1:
        /*00d2*/ 	.byte	0x61, 0x75, 0x74, 0x6f, 0x20, 0x63, 0x75, 0x74, 0x65, 0x3a, 0x3a, 0x61, 0x73, 0x5f, 0x70, 0x6f
        /* <DEDUP_REMOVED lines=24> */
        /*0262*/ 	.byte	0x34, 0x38, 0x3e, 0x3e, 0x3e, 0x3e, 0x5d, 0x00
	.type		__unnamed_2,@object
	.size		__unnamed_2,(.L_2 - __unnamed_2)
__unnamed_2:
        /* <DEDUP_REMOVED lines=40> */
        /*04ea*/ 	.byte	0x3a, 0x3a, 0x43, 0x3c, 0x30, 0x3e, 0x3e, 0x3e, 0x3e, 0x5d, 0x00
.L_2:


//--------------------- .nv.shared._ZN7cutlass13device_kernelINS_4gemm6kernel13GemmUniversalIN4cute5tupleIJiiiiEEENS1_10collective13CollectiveMmaINS1_35MainloopSm100TmaUmmaWarpSpecializedILi6ELi2ELi4ENS5_IJNS4_1CILi4EEENSA_ILi1EEESC_EEEEENS5_IJNSA_ILi128EEESF_SF_EEENS_6half_tENS5_IJlSC_lEEESH_SI_NS4_8TiledMMAINS4_8MMA_AtomIJNS4_26SM100_MMA_F16BF16_2x1SM_SSISH_SH_fLi128ELi128ELNS4_4UMMA5MajorE0ELSN_0ELNSM_7ScaleInE0ELSO_0EEEEEENS4_6LayoutINS5_IJSC_SC_SC_EEENS5_IJNSA_ILi0EEEST_ST_EEEEENS5_IJNS4_10UnderscoreESW_SW_EEEEENS4_18SM100_TMA_2SM_LOADENS4_14ComposedLayoutINS4_7SwizzleILi3ELi4ELi3EEENS4_18smem_ptr_flag_bitsILi16EEENSR_INS5_IJNSA_ILi8EEENSA_ILi64EEEEEENS5_IJS16_SC_EEEEEEEvNS4_8identityENS4_28SM100_TMA_2SM_LOAD_MULTICASTES1A_vS1B_EENS_8epilogue10collective18CollectiveEpilogueINS1E_23Sm100TmaWarpSpecializedILi4ELi2ELi16ELb1ELb0EEEJNS5_IJS16_SF_SF_EEENS5_IJNSR_IS16_SC_EENSR_INS5_IJNSA_ILi16EEENSA_ILi2EEEEEENS5_IJSC_S16_EEEEEEEESH_SI_SH_SI_NS1E_6fusion15FusionCallbacksIS1I_NS1R_17LinearCombinationISH_fSH_fLNS_15FloatRoundStyleE2EEES1J_S1Q_JEEENS4_5SM1004TMEM4LOAD26SM100_TMEM_LOAD_32dp32b16xENS4_13SM90_TMA_LOADENS10_INS11_ILi1ELi4ELi3EEES14_NSR_INS5_IJS15_S1L_EEENS5_IJS1L_SC_EEEEEEENS4_39AutoVectorizingCopyWithAssumedAlignmentILi128EEENS4_14SM90_TMA_STOREES26_S28_S28_EEEvvEEEEvNT_6ParamsE --------------------------
	.section	.nv.shared._ZN7cutlass13device_kernelINS_4gemm6kernel13GemmUniversalIN4cute5tupleIJiiiiEEENS1_10collective13CollectiveMmaINS1_35MainloopSm100TmaUmmaWarpSpecializedILi6ELi2ELi4ENS5_IJNS4_1CILi4EEENSA_ILi1EEESC_EEEEENS5_IJNSA_ILi128EEESF_SF_EEENS_6half_tENS5_IJlSC_lEEESH_SI_NS4_8TiledMMAINS4_8MMA_AtomIJNS4_26SM100_MMA_F16BF16_2x1SM_SSISH_SH_fLi128ELi128ELNS4_4UMMA5MajorE0ELSN_0ELNSM_7ScaleInE0ELSO_0EEEEEENS4_6LayoutINS5_IJSC_SC_SC_EEENS5_IJNSA_ILi0EEEST_ST_EEEEENS5_IJNS4_10UnderscoreESW_SW_EEEEENS4_18SM100_TMA_2SM_LOADENS4_14ComposedLayoutINS4_7SwizzleILi3ELi4ELi3EEENS4_18smem_ptr_flag_bitsILi16EEENSR_INS5_IJNSA_ILi8EEENSA_ILi64EEEEEENS5_IJS16_SC_EEEEEEEvNS4_8identityENS4_28SM100_TMA_2SM_LOAD_MULTICASTES1A_vS1B_EENS_8epilogue10collective18CollectiveEpilogueINS1E_23Sm100TmaWarpSpecializedILi4ELi2ELi16ELb1ELb0EEEJNS5_IJS16_SF_SF_EEENS5_IJNSR_IS16_SC_EENSR_INS5_IJNSA_ILi16EEENSA_ILi2EEEEEENS5_IJSC_S16_EEEEEEEESH_SI_SH_SI_NS1E_6fusion15FusionCallbacksIS1I_NS1R_17LinearCombinationISH_fSH_fLNS_15FloatRoundStyleE2EEES1J_S1Q_JEEENS4_5SM1004TMEM4LOAD26SM100_TMEM_LOAD_32dp32b16xENS4_13SM90_TMA_LOADENS10_INS11_ILi1ELi4ELi3EEES14_NSR_INS5_IJS15_S1L_EEENS5_IJS1L_SC_EEEEEEENS4_39AutoVectorizingCopyWithAssumedAlignmentILi128EEENS4_14SM90_TMA_STOREES26_S28_S28_EEEvvEEEEvNT_6ParamsE,"aw",@nobits
	.sectionflags	@""
	.align	16
	.zero		1024


//--------------------- .nv.shared.reserved.0     --------------------------
	.section	.nv.shared.reserved.0,"aw",@nobits
	.weak		__nv_reservedSMEM_offset_0_alias
	.size		__nv_reservedSMEM_offset_0_alias, 0, 64
	.other		__nv_reservedSMEM_offset_0_alias,@"STO_CUDA_RESERVED_SHARED STV_DEFAULT"
__nv_reservedSMEM_offset_0_alias:
	.zero		0
.nv.shared.reserved.0:
	.zero		64
	.weak		__nv_reservedSMEM_tcgen05_partition
	.type		__nv_reservedSMEM_tcgen05_partition,@object
	.size		__nv_reservedSMEM_tcgen05_partition,(.L_0 - __nv_reservedSMEM_tcgen05_partition)
__nv_reservedSMEM_tcgen05_partition:
	.zero		32
.L_0:


//--------------------- .nv.global                --------------------------
	.section	.nv.global,"aw",@nobits
.nv.global:
	.type		_ZN40_INTERNAL_07a8637e_4_k_cu_3a7be901_328014cute1_E,@object
	.size		_ZN40_INTERNAL_07a8637e_4_k_cu_3a7be901_328014cute1_E,(_ZN40_INTERNAL_07a8637e_4_k_cu_3a7be901_328014cuda3std3__45__cpo6cbeginE - _ZN40_INTERNAL_07a8637e_4_k_cu_3a7be901_328014cute1_E)
_ZN40_INTERNAL_07a8637e_4_k_cu_3a7be901_328014cute1_E:
	.zero		1
	.type		_ZN40_INTERNAL_07a8637e_4_k_cu_3a7be901_328014cuda3std3__45__cpo6cbeginE,@object
	.size		_ZN40_INTERNAL_07a8637e_4_k_cu_3a7be901_328014cuda3std3__45__cpo6cbeginE,(_ZN40_INTERNAL_07a8637e_4_k_cu_3a7be901_328014cuda3std3__48in_placeE - _ZN40_INTERNAL_07a8637e_4_k_cu_3a7be901_328014cuda3std3__45__cpo6cbeginE)
_ZN40_INTERNAL_07a8637e_4_k_cu_3a7be901_328014cuda3std3__45__cpo6cbeginE:
	.zero		1
	.type		_ZN40_INTERNAL_07a8637e_4_k_cu_3a7be901_328014cuda3std3__48in_placeE,@object
	.size		_ZN40_INTERNAL_07a8637e_4_k_cu_3a7be901_328014cuda3std3__48in_placeE,(_ZN40_INTERNAL_07a8637e_4_k_cu_3a7be901_328014cuda3std6ranges3__45__cpo9iter_moveE - _ZN40_INTERNAL_07a8637e_4_k_cu_3a7be901_328014cuda3std3__48in_placeE)
_ZN40_INTERNAL_07a8637e_4_k_cu_3a7be901_328014cuda3std3__48in_placeE:
	.zero		1
	.type		_ZN40_INTERNAL_07a8637e_4_k_cu_3a7be901_328014cuda3std6ranges3__45__cpo9iter_moveE,@object
	.size		_ZN40_INTERNAL_07a8637e_4_k_cu_3a7be901_328014cuda3std6ranges3__45__cpo9iter_moveE,(_ZN40_INTERNAL_07a8637e_4_k_cu_3a7be901_328014cuda3std3__45__cpo5beginE - _ZN40_INTERNAL_07a8637e_4_k_cu_3a7be901_328014cuda3std6ranges3__45__cpo9iter_moveE)
_ZN40_INTERNAL_07a8637e_4_k_cu_3a7be901_328014cuda3std6ranges3__45__cpo9iter_moveE:
	.zero		1
	.type		_ZN40_INTERNAL_07a8637e_4_k_cu_3a7be901_328014cuda3std3__45__cpo5beginE,@object
	.size		_ZN40_INTERNAL_07a8637e_4_k_cu_3a7be901_328014cuda3std3__45__cpo5beginE,(_ZN40_INTERNAL_07a8637e_4_k_cu_3a7be901_328014cuda3std3__442_GLOBAL__N__07a8637e_4_k_cu_3a7be901_328016ignoreE - _ZN40_INTERNAL_07a8637e_4_k_cu_3a7be901_328014cuda3std3__45__cpo5beginE)
_ZN40_INTERNAL_07a8637e_4_k_cu_3a7be901_328014cuda3std3__45__cpo5beginE:
	.zero		1
	.type		_ZN40_INTERNAL_07a8637e_4_k_cu_3a7be901_328014cuda3std3__442_GLOBAL__N__07a8637e_4_k_cu_3a7be901_328016ignoreE,@object
	.size		_ZN40_INTERNAL_07a8637e_4_k_cu_3a7be901_328014cuda3std3__442_GLOBAL__N__07a8637e_4_k_cu_3a7be901_328016ignoreE,(_ZN40_INTERNAL_07a8637e_4_k_cu_3a7be901_328014cute7productE - _ZN40_INTERNAL_07a8637e_4_k_cu_3a7be901_328014cuda3std3__442_GLOBAL__N__07a8637e_4_k_cu_3a7be901_328016ignoreE)
_ZN40_INTERNAL_07a8637e_4_k_cu_3a7be901_328014cuda3std3__442_GLOBAL__N__07a8637e_4_k_cu_3a7be901_328016ignoreE:
	.zero		1
	.type		_ZN40_INTERNAL_07a8637e_4_k_cu_3a7be901_328014cute7productE,@object
	.size		_ZN40_INTERNAL_07a8637e_4_k_cu_3a7be901_328014cute7productE,(_ZN40_INTERNAL_07a8637e_4_k_cu_3a7be901_328014cuda3std3__45__cpo3endE - _ZN40_INTERNAL_07a8637e_4_k_cu_3a7be901_328014cute7productE)
_ZN40_INTERNAL_07a8637e_4_k_cu_3a7be901_328014cute7productE:
	.zero		1
	.type		_ZN40_INTERNAL_07a8637e_4_k_cu_3a7be901_328014cuda3std3__45__cpo3endE,@object
	.size		_ZN40_INTERNAL_07a8637e_4_k_cu_3a7be901_328014cuda3std3__45__cpo3endE,(_ZN40_INTERNAL_07a8637e_4_k_cu_3a7be901_328014cuda3std3__419piecewise_constructE - _ZN40_INTERNAL_07a8637e_4_k_cu_3a7be901_328014cuda3std3__45__cpo3endE)
_ZN40_INTERNAL_07a8637e_4_k_cu_3a7be901_328014cuda3std3__45__cpo3endE:
	.zero		1
	.type		_ZN40_INTERNAL_07a8637e_4_k_cu_3a7be901_328014cuda3std3__419piecewise_constructE,@object
	.size		_ZN40_INTERNAL_07a8637e_4_k_cu_3a7be901_328014cuda3std3__419piecewise_constructE,(_ZN40_INTERNAL_07a8637e_4_k_cu_3a7be901_328014cuda3std3__45__cpo4cendE - _ZN40_INTERNAL_07a8637e_4_k_cu_3a7be901_328014cuda3std3__419piecewise_constructE)
_ZN40_INTERNAL_07a8637e_4_k_cu_3a7be901_328014cuda3std3__419piecewise_constructE:
	.zero		1
	.type		_ZN40_INTERNAL_07a8637e_4_k_cu_3a7be901_328014cuda3std3__45__cpo4cendE,@object
	.size		_ZN40_INTERNAL_07a8637e_4_k_cu_3a7be901_328014cuda3std3__45__cpo4cendE,(_ZN40_INTERNAL_07a8637e_4_k_cu_3a7be901_328014cuda3std6ranges3__45__cpo4swapE - _ZN40_INTERNAL_07a8637e_4_k_cu_3a7be901_328014cuda3std3__45__cpo4cendE)
_ZN40_INTERNAL_07a8637e_4_k_cu_3a7be901_328014cuda3std3__45__cpo4cendE:
	.zero		1
	.type		_ZN40_INTERNAL_07a8637e_4_k_cu_3a7be901_328014cuda3std6ranges3__45__cpo4swapE,@object
	.size		_ZN40_INTERNAL_07a8637e_4_k_cu_3a7be901_328014cuda3std6ranges3__45__cpo4swapE,(.L_10 - _ZN40_INTERNAL_07a8637e_4_k_cu_3a7be901_328014cuda3std6ranges3__45__cpo4swapE)
_ZN40_INTERNAL_07a8637e_4_k_cu_3a7be901_328014cuda3std6ranges3__45__cpo4swapE:
	.zero		1
.L_10:


//--------------------- .nv.constant0._ZN7cutlass13device_kernelINS_4gemm6kernel13GemmUniversalIN4cute5tupleIJiiiiEEENS1_10collective13CollectiveMmaINS1_35MainloopSm100TmaUmmaWarpSpecializedILi6ELi2ELi4ENS5_IJNS4_1CILi4EEENSA_ILi1EEESC_EEEEENS5_IJNSA_ILi128EEESF_SF_EEENS_6half_tENS5_IJlSC_lEEESH_SI_NS4_8TiledMMAINS4_8MMA_AtomIJNS4_26SM100_MMA_F16BF16_2x1SM_SSISH_SH_fLi128ELi128ELNS4_4UMMA5MajorE0ELSN_0ELNSM_7ScaleInE0ELSO_0EEEEEENS4_6LayoutINS5_IJSC_SC_SC_EEENS5_IJNSA_ILi0EEEST_ST_EEEEENS5_IJNS4_10UnderscoreESW_SW_EEEEENS4_18SM100_TMA_2SM_LOADENS4_14ComposedLayoutINS4_7SwizzleILi3ELi4ELi3EEENS4_18smem_ptr_flag_bitsILi16EEENSR_INS5_IJNSA_ILi8EEENSA_ILi64EEEEEENS5_IJS16_SC_EEEEEEEvNS4_8identityENS4_28SM100_TMA_2SM_LOAD_MULTICASTES1A_vS1B_EENS_8epilogue10collective18CollectiveEpilogueINS1E_23Sm100TmaWarpSpecializedILi4ELi2ELi16ELb1ELb0EEEJNS5_IJS16_SF_SF_EEENS5_IJNSR_IS16_SC_EENSR_INS5_IJNSA_ILi16EEENSA_ILi2EEEEEENS5_IJSC_S16_EEEEEEEESH_SI_SH_SI_NS1E_6fusion15FusionCallbacksIS1I_NS1R_17LinearCombinationISH_fSH_fLNS_15FloatRoundStyleE2EEES1J_S1Q_JEEENS4_5SM1004TMEM4LOAD26SM100_TMEM_LOAD_32dp32b16xENS4_13SM90_TMA_LOADENS10_INS11_ILi1ELi4ELi3EEES14_NSR_INS5_IJS15_S1L_EEENS5_IJS1L_SC_EEEEEEENS4_39AutoVectorizingCopyWithAssumedAlignmentILi128EEENS4_14SM90_TMA_STOREES26_S28_S28_EEEvvEEEEvNT_6ParamsE --------------------------
	.section	.nv.constant0._ZN7cutlass13device_kernelINS_4gemm6kernel13GemmUniversalIN4cute5tupleIJiiiiEEENS1_10collective13CollectiveMmaINS1_35MainloopSm100TmaUmmaWarpSpecializedILi6ELi2ELi4ENS5_IJNS4_1CILi4EEENSA_ILi1EEESC_EEEEENS5_IJNSA_ILi128EEESF_SF_EEENS_6half_tENS5_IJlSC_lEEESH_SI_NS4_8TiledMMAINS4_8MMA_AtomIJNS4_26SM100_MMA_F16BF16_2x1SM_SSISH_SH_fLi128ELi128ELNS4_4UMMA5MajorE0ELSN_0ELNSM_7ScaleInE0ELSO_0EEEEEENS4_6LayoutINS5_IJSC_SC_SC_EEENS5_IJNSA_ILi0EEEST_ST_EEEEENS5_IJNS4_10UnderscoreESW_SW_EEEEENS4_18SM100_TMA_2SM_LOADENS4_14ComposedLayoutINS4_7SwizzleILi3ELi4ELi3EEENS4_18smem_ptr_flag_bitsILi16EEENSR_INS5_IJNSA_ILi8EEENSA_ILi64EEEEEENS5_IJS16_SC_EEEEEEEvNS4_8identityENS4_28SM100_TMA_2SM_LOAD_MULTICASTES1A_vS1B_EENS_8epilogue10collective18CollectiveEpilogueINS1E_23Sm100TmaWarpSpecializedILi4ELi2ELi16ELb1ELb0EEEJNS5_IJS16_SF_SF_EEENS5_IJNSR_IS16_SC_EENSR_INS5_IJNSA_ILi16EEENSA_ILi2EEEEEENS5_IJSC_S16_EEEEEEEESH_SI_SH_SI_NS1E_6fusion15FusionCallbacksIS1I_NS1R_17LinearCombinationISH_fSH_fLNS_15FloatRoundStyleE2EEES1J_S1Q_JEEENS4_5SM1004TMEM4LOAD26SM100_TMEM_LOAD_32dp32b16xENS4_13SM90_TMA_LOADENS10_INS11_ILi1ELi4ELi3EEES14_NSR_INS5_IJS15_S1L_EEENS5_IJS1L_SC_EEEEEEENS4_39AutoVectorizingCopyWithAssumedAlignmentILi128EEENS4_14SM90_TMA_STOREES26_S28_S28_EEEvvEEEEvNT_6ParamsE,"a",@progbits
	.sectionflags	@""
	.align	4
.nv.constant0._ZN7cutlass13device_kernelINS_4gemm6kernel13GemmUniversalIN4cute5tupleIJiiiiEEENS1_10collective13CollectiveMmaINS1_35MainloopSm100TmaUmmaWarpSpecializedILi6ELi2ELi4ENS5_IJNS4_1CILi4EEENSA_ILi1EEESC_EEEEENS5_IJNSA_ILi128EEESF_SF_EEENS_6half_tENS5_IJlSC_lEEESH_SI_NS4_8TiledMMAINS4_8MMA_AtomIJNS4_26SM100_MMA_F16BF16_2x1SM_SSISH_SH_fLi128ELi128ELNS4_4UMMA5MajorE0ELSN_0ELNSM_7ScaleInE0ELSO_0EEEEEENS4_6LayoutINS5_IJSC_SC_SC_EEENS5_IJNSA_ILi0EEEST_ST_EEEEENS5_IJNS4_10UnderscoreESW_SW_EEEEENS4_18SM100_TMA_2SM_LOADENS4_14ComposedLayoutINS4_7SwizzleILi3ELi4ELi3EEENS4_18smem_ptr_flag_bitsILi16EEENSR_INS5_IJNSA_ILi8EEENSA_ILi64EEEEEENS5_IJS16_SC_EEEEEEEvNS4_8identityENS4_28SM100_TMA_2SM_LOAD_MULTICASTES1A_vS1B_EENS_8epilogue10collective18CollectiveEpilogueINS1E_23Sm100TmaWarpSpecializedILi4ELi2ELi16ELb1ELb0EEEJNS5_IJS16_SF_SF_EEENS5_IJNSR_IS16_SC_EENSR_INS5_IJNSA_ILi16EEENSA_ILi2EEEEEENS5_IJSC_S16_EEEEEEEESH_SI_SH_SI_NS1E_6fusion15FusionCallbacksIS1I_NS1R_17LinearCombinationISH_fSH_fLNS_15FloatRoundStyleE2EEES1J_S1Q_JEEENS4_5SM1004TMEM4LOAD26SM100_TMEM_LOAD_32dp32b16xENS4_13SM90_TMA_LOADENS10_INS11_ILi1ELi4ELi3EEES14_NSR_INS5_IJS15_S1L_EEENS5_IJS1L_SC_EEEEEEENS4_39AutoVectorizingCopyWithAssumedAlignmentILi128EEENS4_14SM90_TMA_STOREES26_S28_S28_EEEvvEEEEvNT_6ParamsE:
	.zero		2944


//--------------------- SYMBOLS --------------------------

	.type		.nv.reservedSmem.offset0,@object
	.size		.nv.reservedSmem.offset0,0x4
	.type		.nv.reservedSmem.cap,@object
	.size		.nv.reservedSmem.cap,0x4
	.type		__assertfail,@function
